//
// Generated by NVIDIA NVVM Compiler
//
// Compiler Build ID: CL-36424714
// Cuda compilation tools, release 13.0, V13.0.88
// Based on NVVM 20.0.0
//

.version 9.0
.target sm_100
.address_size 64

	// .globl	_Z13calculate_miniiPdS_S_
.extern .func  (.param .b32 func_retval0) vprintf
(
	.param .b64 vprintf_param_0,
	.param .b64 vprintf_param_1
)
;
.func  (.param .align 16 .b8 func_retval0[16]) __internal_trig_reduction_slowpathd
(
	.param .b64 __internal_trig_reduction_slowpathd_param_0
)
;
.func  (.param .b64 func_retval0) __internal_accurate_pow
(
	.param .b64 __internal_accurate_pow_param_0
)
;
.global .align 8 .f64 min_dist_gpu;
.global .align 8 .f64 target_distance_gpu;
.global .align 8 .f64 missel_travel_distance_gpu;
.global .align 8 .f64 time_gpu;
.global .align 8 .f64 missile_cost_gpu;
.global .align 1 .u8 is_hit_gpu;
.global .align 1 .u8 is_explode_gpu;
.global .align 1 .u8 is_saved_gpu;
.global .align 4 .u32 hit_time_step_gpu = -2;
.global .align 4 .u32 hit_time_step_p3_gpu = -2;
.global .align 4 .u32 gravity_device_id_gpu;
// _ZZ8run_stepiiPdS_S_S_S_S_S_PiE2ax has been demoted
// _ZZ8run_stepiiPdS_S_S_S_S_S_PiE2ay has been demoted
// _ZZ8run_stepiiPdS_S_S_S_S_S_PiE2az has been demoted
.global .align 1 .b8 $str[6] = {83, 65, 70, 69, 10};
.global .align 1 .b8 $str$1[5] = {104, 105, 116, 10};
.global .align 8 .b8 __cudart_i2opi_d[144] = {8, 93, 141, 31, 177, 95, 251, 107, 234, 146, 82, 138, 247, 57, 7, 61, 123, 241, 229, 235, 199, 186, 39, 117, 45, 234, 95, 158, 102, 63, 70, 79, 183, 9, 203, 39, 207, 126, 54, 109, 31, 109, 10, 90, 139, 17, 47, 239, 15, 152, 5, 222, 255, 151, 248, 31, 59, 40, 249, 189, 139, 95, 132, 156, 244, 57, 83, 131, 57, 214, 145, 57, 65, 126, 95, 180, 38, 112, 156, 233, 132, 68, 187, 46, 245, 53, 130, 232, 62, 167, 41, 177, 28, 235, 29, 254, 28, 146, 209, 9, 234, 46, 73, 6, 224, 210, 77, 66, 58, 110, 36, 183, 97, 197, 187, 222, 171, 99, 81, 254, 65, 144, 67, 60, 153, 149, 98, 219, 192, 221, 52, 245, 209, 87, 39, 252, 41, 21, 68, 78, 110, 131, 249, 162};
.global .align 16 .b8 __cudart_sin_cos_coeffs[128] = {70, 210, 176, 44, 241, 229, 90, 190, 146, 227, 172, 105, 227, 29, 199, 62, 161, 98, 219, 25, 160, 1, 42, 191, 24, 8, 17, 17, 17, 17, 129, 63, 84, 85, 85, 85, 85, 85, 197, 191, 0, 0, 0, 0, 0, 0, 0, 0, 0, 0, 0, 0, 0, 0, 0, 0, 100, 129, 253, 32, 131, 255, 168, 189, 40, 133, 239, 193, 167, 238, 33, 62, 217, 230, 6, 142, 79, 126, 146, 190, 233, 188, 221, 25, 160, 1, 250, 62, 71, 93, 193, 22, 108, 193, 86, 191, 81, 85, 85, 85, 85, 85, 165, 63, 0, 0, 0, 0, 0, 0, 224, 191, 0, 0, 0, 0, 0, 0, 240, 63};

.visible .entry _Z13calculate_miniiPdS_S_(
	.param .u32 _Z13calculate_miniiPdS_S__param_0,
	.param .u32 _Z13calculate_miniiPdS_S__param_1,
	.param .u64 .ptr .align 1 _Z13calculate_miniiPdS_S__param_2,
	.param .u64 .ptr .align 1 _Z13calculate_miniiPdS_S__param_3,
	.param .u64 .ptr .align 1 _Z13calculate_miniiPdS_S__param_4
)
{
	.reg .b32 	%r<3>;
	.reg .b64 	%rd<15>;
	.reg .b64 	%fd<16>;

	ld.param.u32 	%r1, [_Z13calculate_miniiPdS_S__param_0];
	ld.param.u32 	%r2, [_Z13calculate_miniiPdS_S__param_1];
	ld.param.u64 	%rd1, [_Z13calculate_miniiPdS_S__param_2];
	ld.param.u64 	%rd2, [_Z13calculate_miniiPdS_S__param_3];
	ld.param.u64 	%rd3, [_Z13calculate_miniiPdS_S__param_4];
	cvta.to.global.u64 	%rd4, %rd3;
	cvta.to.global.u64 	%rd5, %rd2;
	cvta.to.global.u64 	%rd6, %rd1;
	mul.wide.s32 	%rd7, %r1, 8;
	add.s64 	%rd8, %rd6, %rd7;
	ld.global.f64 	%fd1, [%rd8];
	mul.wide.s32 	%rd9, %r2, 8;
	add.s64 	%rd10, %rd6, %rd9;
	ld.global.f64 	%fd2, [%rd10];
	sub.f64 	%fd3, %fd1, %fd2;
	add.s64 	%rd11, %rd5, %rd7;
	ld.global.f64 	%fd4, [%rd11];
	add.s64 	%rd12, %rd5, %rd9;
	ld.global.f64 	%fd5, [%rd12];
	sub.f64 	%fd6, %fd4, %fd5;
	add.s64 	%rd13, %rd4, %rd7;
	ld.global.f64 	%fd7, [%rd13];
	add.s64 	%rd14, %rd4, %rd9;
	ld.global.f64 	%fd8, [%rd14];
	sub.f64 	%fd9, %fd7, %fd8;
	ld.global.f64 	%fd10, [min_dist_gpu];
	mul.f64 	%fd11, %fd6, %fd6;
	fma.rn.f64 	%fd12, %fd3, %fd3, %fd11;
	fma.rn.f64 	%fd13, %fd9, %fd9, %fd12;
	sqrt.rn.f64 	%fd14, %fd13;
	min.f64 	%fd15, %fd10, %fd14;
	st.global.f64 	[min_dist_gpu], %fd15;
	ret;

}
	// .globl	_Z25calculate_missle_distanceiiPdS_S_
.visible .entry _Z25calculate_missle_distanceiiPdS_S_(
	.param .u32 _Z25calculate_missle_distanceiiPdS_S__param_0,
	.param .u32 _Z25calculate_missle_distanceiiPdS_S__param_1,
	.param .u64 .ptr .align 1 _Z25calculate_missle_distanceiiPdS_S__param_2,
	.param .u64 .ptr .align 1 _Z25calculate_missle_distanceiiPdS_S__param_3,
	.param .u64 .ptr .align 1 _Z25calculate_missle_distanceiiPdS_S__param_4
)
{
	.reg .b32 	%r<3>;
	.reg .b64 	%rd<15>;
	.reg .b64 	%fd<14>;

	ld.param.u32 	%r1, [_Z25calculate_missle_distanceiiPdS_S__param_0];
	ld.param.u32 	%r2, [_Z25calculate_missle_distanceiiPdS_S__param_1];
	ld.param.u64 	%rd1, [_Z25calculate_missle_distanceiiPdS_S__param_2];
	ld.param.u64 	%rd2, [_Z25calculate_missle_distanceiiPdS_S__param_3];
	ld.param.u64 	%rd3, [_Z25calculate_missle_distanceiiPdS_S__param_4];
	cvta.to.global.u64 	%rd4, %rd3;
	cvta.to.global.u64 	%rd5, %rd2;
	cvta.to.global.u64 	%rd6, %rd1;
	mul.wide.s32 	%rd7, %r1, 8;
	add.s64 	%rd8, %rd6, %rd7;
	ld.global.f64 	%fd1, [%rd8];
	mul.wide.s32 	%rd9, %r2, 8;
	add.s64 	%rd10, %rd6, %rd9;
	ld.global.f64 	%fd2, [%rd10];
	sub.f64 	%fd3, %fd1, %fd2;
	add.s64 	%rd11, %rd5, %rd7;
	ld.global.f64 	%fd4, [%rd11];
	add.s64 	%rd12, %rd5, %rd9;
	ld.global.f64 	%fd5, [%rd12];
	sub.f64 	%fd6, %fd4, %fd5;
	add.s64 	%rd13, %rd4, %rd7;
	ld.global.f64 	%fd7, [%rd13];
	add.s64 	%rd14, %rd4, %rd9;
	ld.global.f64 	%fd8, [%rd14];
	sub.f64 	%fd9, %fd7, %fd8;
	mul.f64 	%fd10, %fd6, %fd6;
	fma.rn.f64 	%fd11, %fd3, %fd3, %fd10;
	fma.rn.f64 	%fd12, %fd9, %fd9, %fd11;
	sqrt.rn.f64 	%fd13, %fd12;
	st.global.f64 	[target_distance_gpu], %fd13;
	ret;

}
	// .globl	_Z21calculate_missle_costdi
.visible .entry _Z21calculate_missle_costdi(
	.param .f64 _Z21calculate_missle_costdi_param_0,
	.param .u32 _Z21calculate_missle_costdi_param_1
)
{
	.reg .pred 	%p<3>;
	.reg .b16 	%rs<2>;
	.reg .b32 	%r<5>;
	.reg .b64 	%rd<3>;
	.reg .b64 	%fd<4>;

	ld.param.f64 	%fd2, [_Z21calculate_missle_costdi_param_0];
	ld.param.u32 	%r1, [_Z21calculate_missle_costdi_param_1];
	ld.global.u32 	%r2, [hit_time_step_p3_gpu];
	setp.ne.s32 	%p1, %r2, -2;
	@%p1 bra 	$L__BB2_3;
	mov.b16 	%rs1, 1;
	st.global.u8 	[is_saved_gpu], %rs1;
	mov.u64 	%rd1, $str;
	cvta.global.u64 	%rd2, %rd1;
	{ // callseq 0, 0
	.param .b64 param0;
	st.param.b64 	[param0], %rd2;
	.param .b64 param1;
	st.param.b64 	[param1], 0;
	.param .b32 retval0;
	call.uni (retval0), 
	vprintf, 
	(
	param0, 
	param1
	);
	ld.param.b32 	%r3, [retval0];
	} // callseq 0
	fma.rn.f64 	%fd1, %fd2, 0d408F400000000000, 0d40F86A0000000000;
	ld.global.f64 	%fd3, [missile_cost_gpu];
	setp.geu.f64 	%p2, %fd1, %fd3;
	@%p2 bra 	$L__BB2_3;
	st.global.f64 	[missile_cost_gpu], %fd1;
	st.global.u32 	[gravity_device_id_gpu], %r1;
$L__BB2_3:
	ret;

}
	// .globl	_Z13calculate_hitiiiPdS_S_
.visible .entry _Z13calculate_hitiiiPdS_S_(
	.param .u32 _Z13calculate_hitiiiPdS_S__param_0,
	.param .u32 _Z13calculate_hitiiiPdS_S__param_1,
	.param .u32 _Z13calculate_hitiiiPdS_S__param_2,
	.param .u64 .ptr .align 1 _Z13calculate_hitiiiPdS_S__param_3,
	.param .u64 .ptr .align 1 _Z13calculate_hitiiiPdS_S__param_4,
	.param .u64 .ptr .align 1 _Z13calculate_hitiiiPdS_S__param_5
)
{
	.reg .pred 	%p<4>;
	.reg .b16 	%rs<5>;
	.reg .b32 	%r<6>;
	.reg .b64 	%rd<17>;
	.reg .b64 	%fd<14>;

	ld.param.u32 	%r1, [_Z13calculate_hitiiiPdS_S__param_0];
	ld.param.u32 	%r2, [_Z13calculate_hitiiiPdS_S__param_1];
	ld.param.u32 	%r3, [_Z13calculate_hitiiiPdS_S__param_2];
	ld.param.u64 	%rd1, [_Z13calculate_hitiiiPdS_S__param_3];
	ld.param.u64 	%rd2, [_Z13calculate_hitiiiPdS_S__param_4];
	ld.param.u64 	%rd3, [_Z13calculate_hitiiiPdS_S__param_5];
	cvta.to.global.u64 	%rd4, %rd3;
	cvta.to.global.u64 	%rd5, %rd2;
	cvta.to.global.u64 	%rd6, %rd1;
	mul.wide.s32 	%rd7, %r2, 8;
	add.s64 	%rd8, %rd6, %rd7;
	ld.global.f64 	%fd1, [%rd8];
	mul.wide.s32 	%rd9, %r3, 8;
	add.s64 	%rd10, %rd6, %rd9;
	ld.global.f64 	%fd2, [%rd10];
	sub.f64 	%fd3, %fd1, %fd2;
	add.s64 	%rd11, %rd5, %rd7;
	ld.global.f64 	%fd4, [%rd11];
	add.s64 	%rd12, %rd5, %rd9;
	ld.global.f64 	%fd5, [%rd12];
	sub.f64 	%fd6, %fd4, %fd5;
	add.s64 	%rd13, %rd4, %rd7;
	ld.global.f64 	%fd7, [%rd13];
	add.s64 	%rd14, %rd4, %rd9;
	ld.global.f64 	%fd8, [%rd14];
	sub.f64 	%fd9, %fd7, %fd8;
	mul.f64 	%fd10, %fd6, %fd6;
	fma.rn.f64 	%fd11, %fd3, %fd3, %fd10;
	fma.rn.f64 	%fd12, %fd9, %fd9, %fd11;
	sqrt.rn.f64 	%fd13, %fd12;
	setp.geu.f64 	%p1, %fd13, 0d416312D000000000;
	ld.global.u8 	%rs1, [is_hit_gpu];
	setp.ne.s16 	%p2, %rs1, 0;
	or.pred  	%p3, %p1, %p2;
	@%p3 bra 	$L__BB3_2;
	mov.b16 	%rs4, 1;
	st.global.u8 	[is_hit_gpu], %rs4;
	st.global.u32 	[hit_time_step_gpu], %r1;
	mov.u64 	%rd15, $str$1;
	cvta.global.u64 	%rd16, %rd15;
	{ // callseq 1, 0
	.param .b64 param0;
	st.param.b64 	[param0], %rd16;
	.param .b64 param1;
	st.param.b64 	[param1], 0;
	.param .b32 retval0;
	call.uni (retval0), 
	vprintf, 
	(
	param0, 
	param1
	);
	ld.param.b32 	%r4, [retval0];
	} // callseq 1
$L__BB3_2:
	ret;

}
	// .globl	_Z16calculate_hit_p3iiiPdS_S_
.visible .entry _Z16calculate_hit_p3iiiPdS_S_(
	.param .u32 _Z16calculate_hit_p3iiiPdS_S__param_0,
	.param .u32 _Z16calculate_hit_p3iiiPdS_S__param_1,
	.param .u32 _Z16calculate_hit_p3iiiPdS_S__param_2,
	.param .u64 .ptr .align 1 _Z16calculate_hit_p3iiiPdS_S__param_3,
	.param .u64 .ptr .align 1 _Z16calculate_hit_p3iiiPdS_S__param_4,
	.param .u64 .ptr .align 1 _Z16calculate_hit_p3iiiPdS_S__param_5
)
{
	.reg .pred 	%p<4>;
	.reg .b16 	%rs<5>;
	.reg .b32 	%r<6>;
	.reg .b64 	%rd<17>;
	.reg .b64 	%fd<14>;

	ld.param.u32 	%r1, [_Z16calculate_hit_p3iiiPdS_S__param_0];
	ld.param.u32 	%r2, [_Z16calculate_hit_p3iiiPdS_S__param_1];
	ld.param.u32 	%r3, [_Z16calculate_hit_p3iiiPdS_S__param_2];
	ld.param.u64 	%rd1, [_Z16calculate_hit_p3iiiPdS_S__param_3];
	ld.param.u64 	%rd2, [_Z16calculate_hit_p3iiiPdS_S__param_4];
	ld.param.u64 	%rd3, [_Z16calculate_hit_p3iiiPdS_S__param_5];
	cvta.to.global.u64 	%rd4, %rd3;
	cvta.to.global.u64 	%rd5, %rd2;
	cvta.to.global.u64 	%rd6, %rd1;
	mul.wide.s32 	%rd7, %r2, 8;
	add.s64 	%rd8, %rd6, %rd7;
	ld.global.f64 	%fd1, [%rd8];
	mul.wide.s32 	%rd9, %r3, 8;
	add.s64 	%rd10, %rd6, %rd9;
	ld.global.f64 	%fd2, [%rd10];
	sub.f64 	%fd3, %fd1, %fd2;
	add.s64 	%rd11, %rd5, %rd7;
	ld.global.f64 	%fd4, [%rd11];
	add.s64 	%rd12, %rd5, %rd9;
	ld.global.f64 	%fd5, [%rd12];
	sub.f64 	%fd6, %fd4, %fd5;
	add.s64 	%rd13, %rd4, %rd7;
	ld.global.f64 	%fd7, [%rd13];
	add.s64 	%rd14, %rd4, %rd9;
	ld.global.f64 	%fd8, [%rd14];
	sub.f64 	%fd9, %fd7, %fd8;
	mul.f64 	%fd10, %fd6, %fd6;
	fma.rn.f64 	%fd11, %fd3, %fd3, %fd10;
	fma.rn.f64 	%fd12, %fd9, %fd9, %fd11;
	sqrt.rn.f64 	%fd13, %fd12;
	setp.geu.f64 	%p1, %fd13, 0d416312D000000000;
	ld.global.u8 	%rs1, [is_hit_gpu];
	setp.ne.s16 	%p2, %rs1, 0;
	or.pred  	%p3, %p1, %p2;
	@%p3 bra 	$L__BB4_2;
	mov.b16 	%rs4, 1;
	st.global.u8 	[is_hit_gpu], %rs4;
	st.global.u32 	[hit_time_step_p3_gpu], %r1;
	mov.u64 	%rd15, $str$1;
	cvta.global.u64 	%rd16, %rd15;
	{ // callseq 2, 0
	.param .b64 param0;
	st.param.b64 	[param0], %rd16;
	.param .b64 param1;
	st.param.b64 	[param1], 0;
	.param .b32 retval0;
	call.uni (retval0), 
	vprintf, 
	(
	param0, 
	param1
	);
	ld.param.b32 	%r4, [retval0];
	} // callseq 2
$L__BB4_2:
	ret;

}
	// .globl	_Z25calculate_target_distanceiiPdS_S_S_
.visible .entry _Z25calculate_target_distanceiiPdS_S_S_(
	.param .u32 _Z25calculate_target_distanceiiPdS_S_S__param_0,
	.param .u32 _Z25calculate_target_distanceiiPdS_S_S__param_1,
	.param .u64 .ptr .align 1 _Z25calculate_target_distanceiiPdS_S_S__param_2,
	.param .u64 .ptr .align 1 _Z25calculate_target_distanceiiPdS_S_S__param_3,
	.param .u64 .ptr .align 1 _Z25calculate_target_distanceiiPdS_S_S__param_4,
	.param .u64 .ptr .align 1 _Z25calculate_target_distanceiiPdS_S_S__param_5
)
{
	.reg .pred 	%p<3>;
	.reg .b16 	%rs<3>;
	.reg .b32 	%r<3>;
	.reg .b64 	%rd<20>;
	.reg .b64 	%fd<18>;

	ld.param.u32 	%r1, [_Z25calculate_target_distanceiiPdS_S_S__param_0];
	ld.param.u32 	%r2, [_Z25calculate_target_distanceiiPdS_S_S__param_1];
	ld.param.u64 	%rd1, [_Z25calculate_target_distanceiiPdS_S_S__param_2];
	ld.param.u64 	%rd2, [_Z25calculate_target_distanceiiPdS_S_S__param_3];
	ld.param.u64 	%rd3, [_Z25calculate_target_distanceiiPdS_S_S__param_4];
	ld.param.u64 	%rd4, [_Z25calculate_target_distanceiiPdS_S_S__param_5];
	ld.global.u8 	%rs1, [is_explode_gpu];
	setp.ne.s16 	%p1, %rs1, 0;
	@%p1 bra 	$L__BB5_3;
	cvta.to.global.u64 	%rd5, %rd1;
	cvta.to.global.u64 	%rd6, %rd2;
	cvta.to.global.u64 	%rd7, %rd3;
	ld.global.f64 	%fd1, [missel_travel_distance_gpu];
	add.f64 	%fd2, %fd1, 0d418C9C3800000000;
	st.global.f64 	[missel_travel_distance_gpu], %fd2;
	ld.global.f64 	%fd3, [time_gpu];
	add.f64 	%fd4, %fd3, 0d404E000000000000;
	st.global.f64 	[time_gpu], %fd4;
	mul.wide.s32 	%rd8, %r1, 8;
	add.s64 	%rd9, %rd5, %rd8;
	ld.global.f64 	%fd5, [%rd9];
	mul.wide.s32 	%rd10, %r2, 8;
	add.s64 	%rd11, %rd5, %rd10;
	ld.global.f64 	%fd6, [%rd11];
	sub.f64 	%fd7, %fd5, %fd6;
	add.s64 	%rd12, %rd6, %rd8;
	ld.global.f64 	%fd8, [%rd12];
	add.s64 	%rd13, %rd6, %rd10;
	ld.global.f64 	%fd9, [%rd13];
	sub.f64 	%fd10, %fd8, %fd9;
	add.s64 	%rd14, %rd7, %rd8;
	ld.global.f64 	%fd11, [%rd14];
	add.s64 	%rd15, %rd7, %rd10;
	ld.global.f64 	%fd12, [%rd15];
	sub.f64 	%fd13, %fd11, %fd12;
	mul.f64 	%fd14, %fd10, %fd10;
	fma.rn.f64 	%fd15, %fd7, %fd7, %fd14;
	fma.rn.f64 	%fd16, %fd13, %fd13, %fd15;
	sqrt.rn.f64 	%fd17, %fd16;
	st.global.f64 	[target_distance_gpu], %fd17;
	setp.leu.f64 	%p2, %fd2, %fd17;
	@%p2 bra 	$L__BB5_3;
	mov.b16 	%rs2, 1;
	st.global.u8 	[is_explode_gpu], %rs2;
	cvta.to.global.u64 	%rd16, %rd4;
	add.s64 	%rd18, %rd16, %rd10;
	mov.b64 	%rd19, 0;
	st.global.u64 	[%rd18], %rd19;
$L__BB5_3:
	ret;

}
	// .globl	_Z7p3_initv
.visible .entry _Z7p3_initv()
{
	.reg .b16 	%rs<2>;
	.reg .b32 	%r<2>;
	.reg .b64 	%rd<2>;

	mov.b32 	%r1, -2;
	st.global.u32 	[hit_time_step_p3_gpu], %r1;
	mov.b64 	%rd1, 0;
	st.global.u64 	[missel_travel_distance_gpu], %rd1;
	st.global.u64 	[time_gpu], %rd1;
	mov.b16 	%rs1, 0;
	st.global.u8 	[is_explode_gpu], %rs1;
	st.global.u8 	[is_hit_gpu], %rs1;
	ret;

}
	// .globl	_Z8set_massPdPii
.visible .entry _Z8set_massPdPii(
	.param .u64 .ptr .align 1 _Z8set_massPdPii_param_0,
	.param .u64 .ptr .align 1 _Z8set_massPdPii_param_1,
	.param .u32 _Z8set_massPdPii_param_2
)
{
	.reg .pred 	%p<4>;
	.reg .b32 	%r<12>;
	.reg .b64 	%rd<10>;

	ld.param.u64 	%rd3, [_Z8set_massPdPii_param_0];
	ld.param.u64 	%rd4, [_Z8set_massPdPii_param_1];
	ld.param.u32 	%r6, [_Z8set_massPdPii_param_2];
	mov.u32 	%r7, %tid.x;
	mov.u32 	%r8, %ctaid.x;
	mov.u32 	%r1, %ntid.x;
	mad.lo.s32 	%r11, %r8, %r1, %r7;
	setp.ge.s32 	%p1, %r11, %r6;
	@%p1 bra 	$L__BB7_5;
	mov.u32 	%r9, %nctaid.x;
	mul.lo.s32 	%r3, %r1, %r9;
	cvta.to.global.u64 	%rd1, %rd4;
	cvta.to.global.u64 	%rd2, %rd3;
$L__BB7_2:
	mul.wide.s32 	%rd5, %r11, 4;
	add.s64 	%rd6, %rd1, %rd5;
	ld.global.u32 	%r10, [%rd6];
	setp.ne.s32 	%p2, %r10, 1;
	@%p2 bra 	$L__BB7_4;
	mul.wide.s32 	%rd7, %r11, 8;
	add.s64 	%rd8, %rd2, %rd7;
	mov.b64 	%rd9, 0;
	st.global.u64 	[%rd8], %rd9;
$L__BB7_4:
	add.s32 	%r11, %r11, %r3;
	setp.lt.s32 	%p3, %r11, %r6;
	@%p3 bra 	$L__BB7_2;
$L__BB7_5:
	ret;

}
	// .globl	_Z8run_stepiiPdS_S_S_S_S_S_Pi
.visible .entry _Z8run_stepiiPdS_S_S_S_S_S_Pi(
	.param .u32 _Z8run_stepiiPdS_S_S_S_S_S_Pi_param_0,
	.param .u32 _Z8run_stepiiPdS_S_S_S_S_S_Pi_param_1,
	.param .u64 .ptr .align 1 _Z8run_stepiiPdS_S_S_S_S_S_Pi_param_2,
	.param .u64 .ptr .align 1 _Z8run_stepiiPdS_S_S_S_S_S_Pi_param_3,
	.param .u64 .ptr .align 1 _Z8run_stepiiPdS_S_S_S_S_S_Pi_param_4,
	.param .u64 .ptr .align 1 _Z8run_stepiiPdS_S_S_S_S_S_Pi_param_5,
	.param .u64 .ptr .align 1 _Z8run_stepiiPdS_S_S_S_S_S_Pi_param_6,
	.param .u64 .ptr .align 1 _Z8run_stepiiPdS_S_S_S_S_S_Pi_param_7,
	.param .u64 .ptr .align 1 _Z8run_stepiiPdS_S_S_S_S_S_Pi_param_8,
	.param .u64 .ptr .align 1 _Z8run_stepiiPdS_S_S_S_S_S_Pi_param_9
)
{
	.reg .pred 	%p<27>;
	.reg .b32 	%r<39>;
	.reg .b64 	%rd<41>;
	.reg .b64 	%fd<98>;
	// demoted variable
	.shared .align 8 .f64 _ZZ8run_stepiiPdS_S_S_S_S_S_PiE2ax;
	// demoted variable
	.shared .align 8 .f64 _ZZ8run_stepiiPdS_S_S_S_S_S_PiE2ay;
	// demoted variable
	.shared .align 8 .f64 _ZZ8run_stepiiPdS_S_S_S_S_S_PiE2az;
	ld.param.u32 	%r16, [_Z8run_stepiiPdS_S_S_S_S_S_Pi_param_0];
	ld.param.u32 	%r17, [_Z8run_stepiiPdS_S_S_S_S_S_Pi_param_1];
	ld.param.u64 	%rd11, [_Z8run_stepiiPdS_S_S_S_S_S_Pi_param_2];
	ld.param.u64 	%rd12, [_Z8run_stepiiPdS_S_S_S_S_S_Pi_param_3];
	ld.param.u64 	%rd13, [_Z8run_stepiiPdS_S_S_S_S_S_Pi_param_4];
	ld.param.u64 	%rd6, [_Z8run_stepiiPdS_S_S_S_S_S_Pi_param_5];
	ld.param.u64 	%rd7, [_Z8run_stepiiPdS_S_S_S_S_S_Pi_param_6];
	ld.param.u64 	%rd8, [_Z8run_stepiiPdS_S_S_S_S_S_Pi_param_7];
	ld.param.u64 	%rd9, [_Z8run_stepiiPdS_S_S_S_S_S_Pi_param_8];
	ld.param.u64 	%rd10, [_Z8run_stepiiPdS_S_S_S_S_S_Pi_param_9];
	cvta.to.global.u64 	%rd1, %rd13;
	cvta.to.global.u64 	%rd2, %rd12;
	cvta.to.global.u64 	%rd3, %rd11;
	mov.u32 	%r1, %tid.x;
	setp.ne.s32 	%p3, %r1, 0;
	@%p3 bra 	$L__BB8_2;
	mov.b64 	%rd14, 0;
	st.shared.u64 	[_ZZ8run_stepiiPdS_S_S_S_S_S_PiE2ax], %rd14;
	st.shared.u64 	[_ZZ8run_stepiiPdS_S_S_S_S_S_PiE2ay], %rd14;
	st.shared.u64 	[_ZZ8run_stepiiPdS_S_S_S_S_S_PiE2az], %rd14;
$L__BB8_2:
	mov.u32 	%r2, %ctaid.x;
	setp.ge.s32 	%p4, %r2, %r17;
	@%p4 bra 	$L__BB8_22;
	mul.lo.s32 	%r18, %r16, 60;
	cvt.rn.f64.s32 	%fd18, %r18;
	div.rn.f64 	%fd1, %fd18, 0d40B7700000000000;
	abs.f64 	%fd19, %fd1;
	setp.eq.f64 	%p5, %fd19, 0d7FF0000000000000;
	mul.f64 	%fd20, %fd1, 0d3FE45F306DC9C883;
	cvt.rni.s32.f64 	%r19, %fd20;
	cvt.rn.f64.s32 	%fd21, %r19;
	fma.rn.f64 	%fd22, %fd21, 0dBFF921FB54442D18, %fd1;
	fma.rn.f64 	%fd23, %fd21, 0dBC91A62633145C00, %fd22;
	fma.rn.f64 	%fd24, %fd21, 0dB97B839A252049C0, %fd23;
	setp.ltu.f64 	%p6, %fd19, 0d41E0000000000000;
	mov.f64 	%fd25, 0d0000000000000000;
	mul.rn.f64 	%fd26, %fd1, %fd25;
	mov.f64 	%fd27, 0d3FF8000000000000;
	{
	.reg .b32 %temp; 
	mov.b64 	{%temp, %r3}, %fd27;
	}
	and.b32  	%r4, %r3, 2146435072;
	setp.eq.s32 	%p7, %r4, 1073741824;
	setp.lt.s32 	%p8, %r3, 0;
	selp.b32 	%r5, 0, 2146435072, %p8;
	and.b32  	%r20, %r3, 2147483647;
	setp.ne.s32 	%p9, %r20, 1071644672;
	and.pred  	%p1, %p7, %p9;
	mov.u32 	%r6, %ntid.x;
	mov.u32 	%r7, %nctaid.x;
	or.pred  	%p2, %p5, %p6;
	selp.f64 	%fd2, %fd26, %fd24, %p5;
	selp.b32 	%r8, 0, %r19, %p5;
	cvta.to.global.u64 	%rd4, %rd9;
	cvta.to.global.u64 	%rd5, %rd10;
	mov.u64 	%rd21, __cudart_sin_cos_coeffs;
	mov.u32 	%r36, %r2;
$L__BB8_4:
	setp.ge.u32 	%p10, %r1, %r17;
	@%p10 bra 	$L__BB8_21;
	mul.wide.s32 	%rd25, %r36, 8;
	add.s64 	%rd26, %rd3, %rd25;
	add.s64 	%rd28, %rd2, %rd25;
	mov.u32 	%r37, %r1;
$L__BB8_6:
	setp.eq.s32 	%p11, %r36, %r37;
	@%p11 bra 	$L__BB8_20;
	mul.wide.s32 	%rd15, %r37, 8;
	add.s64 	%rd16, %rd4, %rd15;
	ld.global.f64 	%fd95, [%rd16];
	mul.wide.s32 	%rd17, %r37, 4;
	add.s64 	%rd18, %rd5, %rd17;
	ld.global.u32 	%r21, [%rd18];
	setp.ne.s32 	%p12, %r21, 1;
	@%p12 bra 	$L__BB8_11;
	mov.f64 	%fd94, %fd2;
	mov.u32 	%r38, %r8;
	@%p2 bra 	$L__BB8_10;
	{ // callseq 3, 0
	.param .b64 param0;
	st.param.f64 	[param0], %fd1;
	.param .align 16 .b8 retval0[16];
	call.uni (retval0), 
	__internal_trig_reduction_slowpathd, 
	(
	param0
	);
	ld.param.f64 	%fd94, [retval0];
	ld.param.b32 	%r38, [retval0+8];
	} // callseq 3
$L__BB8_10:
	shl.b32 	%r23, %r38, 6;
	cvt.u64.u32 	%rd19, %r23;
	and.b64  	%rd20, %rd19, 64;
	add.s64 	%rd22, %rd21, %rd20;
	mul.rn.f64 	%fd29, %fd94, %fd94;
	and.b32  	%r24, %r38, 1;
	setp.eq.b32 	%p13, %r24, 1;
	selp.f64 	%fd30, 0dBDA8FF8320FD8164, 0d3DE5DB65F9785EBA, %p13;
	ld.global.nc.v2.f64 	{%fd31, %fd32}, [%rd22];
	fma.rn.f64 	%fd33, %fd30, %fd29, %fd31;
	fma.rn.f64 	%fd34, %fd33, %fd29, %fd32;
	ld.global.nc.v2.f64 	{%fd35, %fd36}, [%rd22+16];
	fma.rn.f64 	%fd37, %fd34, %fd29, %fd35;
	fma.rn.f64 	%fd38, %fd37, %fd29, %fd36;
	ld.global.nc.v2.f64 	{%fd39, %fd40}, [%rd22+32];
	fma.rn.f64 	%fd41, %fd38, %fd29, %fd39;
	fma.rn.f64 	%fd42, %fd41, %fd29, %fd40;
	fma.rn.f64 	%fd43, %fd42, %fd94, %fd94;
	fma.rn.f64 	%fd44, %fd42, %fd29, 0d3FF0000000000000;
	selp.f64 	%fd45, %fd44, %fd43, %p13;
	and.b32  	%r25, %r38, 2;
	setp.eq.s32 	%p14, %r25, 0;
	mov.f64 	%fd46, 0d0000000000000000;
	sub.f64 	%fd47, %fd46, %fd45;
	selp.f64 	%fd48, %fd45, %fd47, %p14;
	abs.f64 	%fd49, %fd48;
	mul.f64 	%fd50, %fd95, 0d3FE0000000000000;
	fma.rn.f64 	%fd95, %fd50, %fd49, %fd95;
$L__BB8_11:
	mul.wide.s32 	%rd23, %r37, 8;
	add.s64 	%rd24, %rd3, %rd23;
	ld.global.f64 	%fd51, [%rd24];
	ld.global.f64 	%fd52, [%rd26];
	sub.f64 	%fd8, %fd51, %fd52;
	add.s64 	%rd27, %rd2, %rd23;
	ld.global.f64 	%fd53, [%rd27];
	ld.global.f64 	%fd54, [%rd28];
	sub.f64 	%fd9, %fd53, %fd54;
	add.s64 	%rd29, %rd1, %rd23;
	ld.global.f64 	%fd55, [%rd29];
	add.s64 	%rd30, %rd1, %rd25;
	ld.global.f64 	%fd56, [%rd30];
	sub.f64 	%fd10, %fd55, %fd56;
	mul.f64 	%fd57, %fd9, %fd9;
	fma.rn.f64 	%fd58, %fd8, %fd8, %fd57;
	fma.rn.f64 	%fd59, %fd10, %fd10, %fd58;
	add.f64 	%fd11, %fd59, 0d3EB0C6F7A0B5ED8D;
	{
	.reg .b32 %temp; 
	mov.b64 	{%temp, %r13}, %fd11;
	}
	setp.neu.f64 	%p15, %fd11, 0d0000000000000000;
	@%p15 bra 	$L__BB8_13;
	setp.lt.s32 	%p17, %r3, 0;
	setp.eq.s32 	%p18, %r4, 1073741824;
	selp.b32 	%r26, %r13, 0, %p18;
	or.b32  	%r27, %r26, 2146435072;
	selp.b32 	%r28, %r27, %r26, %p17;
	mov.b32 	%r29, 0;
	mov.b64 	%fd97, {%r29, %r28};
	bra.uni 	$L__BB8_14;
$L__BB8_13:
	abs.f64 	%fd60, %fd11;
	{ // callseq 4, 0
	.param .b64 param0;
	st.param.f64 	[param0], %fd60;
	.param .b64 retval0;
	call.uni (retval0), 
	__internal_accurate_pow, 
	(
	param0
	);
	ld.param.f64 	%fd61, [retval0];
	} // callseq 4
	setp.lt.s32 	%p16, %r13, 0;
	selp.f64 	%fd97, 0dFFF8000000000000, %fd61, %p16;
$L__BB8_14:
	add.f64 	%fd63, %fd11, 0d3FF8000000000000;
	{
	.reg .b32 %temp; 
	mov.b64 	{%temp, %r30}, %fd63;
	}
	and.b32  	%r31, %r30, 2146435072;
	setp.ne.s32 	%p19, %r31, 2146435072;
	@%p19 bra 	$L__BB8_19;
	setp.num.f64 	%p20, %fd11, %fd11;
	@%p20 bra 	$L__BB8_17;
	mov.f64 	%fd64, 0d3FF8000000000000;
	add.rn.f64 	%fd97, %fd11, %fd64;
	bra.uni 	$L__BB8_19;
$L__BB8_17:
	setp.neu.f64 	%p21, %fd11, 0d7FF0000000000000;
	@%p21 bra 	$L__BB8_19;
	setp.lt.s32 	%p22, %r13, 0;
	or.b32  	%r32, %r5, -2147483648;
	selp.b32 	%r33, %r32, %r5, %p1;
	selp.b32 	%r34, %r33, %r5, %p22;
	mov.b32 	%r35, 0;
	mov.b64 	%fd97, {%r35, %r34};
$L__BB8_19:
	setp.eq.f64 	%p23, %fd11, 0d3FF0000000000000;
	selp.f64 	%fd65, 0d3FF0000000000000, %fd97, %p23;
	mul.f64 	%fd66, %fd95, 0d3DD25868F4DEAE16;
	mul.f64 	%fd67, %fd66, %fd8;
	div.rn.f64 	%fd68, %fd67, %fd65;
	atom.shared.add.f64 	%fd69, [_ZZ8run_stepiiPdS_S_S_S_S_S_PiE2ax], %fd68;
	mul.f64 	%fd70, %fd66, %fd9;
	div.rn.f64 	%fd71, %fd70, %fd65;
	atom.shared.add.f64 	%fd72, [_ZZ8run_stepiiPdS_S_S_S_S_S_PiE2ay], %fd71;
	mul.f64 	%fd73, %fd66, %fd10;
	div.rn.f64 	%fd74, %fd73, %fd65;
	atom.shared.add.f64 	%fd75, [_ZZ8run_stepiiPdS_S_S_S_S_S_PiE2az], %fd74;
$L__BB8_20:
	add.s32 	%r37, %r37, %r6;
	setp.lt.s32 	%p24, %r37, %r17;
	@%p24 bra 	$L__BB8_6;
$L__BB8_21:
	add.s32 	%r36, %r36, %r7;
	setp.lt.s32 	%p25, %r36, %r17;
	@%p25 bra 	$L__BB8_4;
$L__BB8_22:
	setp.ne.s32 	%p26, %r1, 0;
	bar.sync 	0;
	@%p26 bra 	$L__BB8_24;
	ld.shared.f64 	%fd76, [_ZZ8run_stepiiPdS_S_S_S_S_S_PiE2ax];
	cvta.to.global.u64 	%rd31, %rd6;
	mul.wide.u32 	%rd32, %r2, 8;
	add.s64 	%rd33, %rd31, %rd32;
	ld.global.f64 	%fd77, [%rd33];
	fma.rn.f64 	%fd78, %fd76, 0d404E000000000000, %fd77;
	st.global.f64 	[%rd33], %fd78;
	ld.shared.f64 	%fd79, [_ZZ8run_stepiiPdS_S_S_S_S_S_PiE2ay];
	cvta.to.global.u64 	%rd34, %rd7;
	add.s64 	%rd35, %rd34, %rd32;
	ld.global.f64 	%fd80, [%rd35];
	fma.rn.f64 	%fd81, %fd79, 0d404E000000000000, %fd80;
	st.global.f64 	[%rd35], %fd81;
	ld.shared.f64 	%fd82, [_ZZ8run_stepiiPdS_S_S_S_S_S_PiE2az];
	cvta.to.global.u64 	%rd36, %rd8;
	add.s64 	%rd37, %rd36, %rd32;
	ld.global.f64 	%fd83, [%rd37];
	fma.rn.f64 	%fd84, %fd82, 0d404E000000000000, %fd83;
	st.global.f64 	[%rd37], %fd84;
	ld.global.f64 	%fd85, [%rd33];
	add.s64 	%rd38, %rd3, %rd32;
	ld.global.f64 	%fd86, [%rd38];
	fma.rn.f64 	%fd87, %fd85, 0d404E000000000000, %fd86;
	st.global.f64 	[%rd38], %fd87;
	ld.global.f64 	%fd88, [%rd35];
	add.s64 	%rd39, %rd2, %rd32;
	ld.global.f64 	%fd89, [%rd39];
	fma.rn.f64 	%fd90, %fd88, 0d404E000000000000, %fd89;
	st.global.f64 	[%rd39], %fd90;
	ld.global.f64 	%fd91, [%rd37];
	add.s64 	%rd40, %rd1, %rd32;
	ld.global.f64 	%fd92, [%rd40];
	fma.rn.f64 	%fd93, %fd91, 0d404E000000000000, %fd92;
	st.global.f64 	[%rd40], %fd93;
$L__BB8_24:
	ret;

}
.func  (.param .align 16 .b8 func_retval0[16]) __internal_trig_reduction_slowpathd(
	.param .b64 __internal_trig_reduction_slowpathd_param_0
)
{
	.local .align 8 .b8 	__local_depot9[40];
	.reg .b64 	%SP;
	.reg .b64 	%SPL;
	.reg .pred 	%p<10>;
	.reg .b32 	%r<47>;
	.reg .b64 	%rd<74>;
	.reg .b64 	%fd<5>;

	mov.u64 	%SPL, __local_depot9;
	ld.param.f64 	%fd4, [__internal_trig_reduction_slowpathd_param_0];
	add.u64 	%rd1, %SPL, 0;
	{
	.reg .b32 %temp; 
	mov.b64 	{%temp, %r1}, %fd4;
	}
	shr.u32 	%r2, %r1, 20;
	and.b32  	%r3, %r2, 2047;
	setp.eq.s32 	%p1, %r3, 2047;
	mov.b32 	%r46, 0;
	@%p1 bra 	$L__BB9_9;
	add.s32 	%r20, %r3, -1024;
	mov.b64 	%rd20, %fd4;
	shl.b64 	%rd2, %rd20, 11;
	shr.u32 	%r4, %r20, 6;
	sub.s32 	%r45, 15, %r4;
	sub.s32 	%r21, 19, %r4;
	setp.lt.u32 	%p2, %r20, 128;
	selp.b32 	%r6, 18, %r21, %p2;
	setp.ge.s32 	%p3, %r45, %r6;
	mov.b64 	%rd70, 0;
	@%p3 bra 	$L__BB9_4;
	add.s32 	%r23, %r6, %r4;
	neg.s32 	%r43, %r23;
	or.b64  	%rd3, %rd2, -9223372036854775808;
	mov.b64 	%rd70, 0;
	mov.b32 	%r42, 0;
	mov.u64 	%rd25, __cudart_i2opi_d;
	mov.u32 	%r44, %r45;
$L__BB9_3:
	.pragma "nounroll";
	mul.wide.s32 	%rd22, %r42, 8;
	add.s64 	%rd23, %rd1, %rd22;
	mul.wide.s32 	%rd24, %r44, 8;
	add.s64 	%rd26, %rd25, %rd24;
	ld.global.nc.u64 	%rd27, [%rd26];
	{
	.reg .u32 %r0, %r1, %r2, %r3, %alo, %ahi, %blo, %bhi, %clo, %chi;
	mov.b64 	{%alo,%ahi}, %rd27;
	mov.b64 	{%blo,%bhi}, %rd3;
	mov.b64 	{%clo,%chi}, %rd70;
	mad.lo.cc.u32 	%r0, %alo, %blo, %clo;
	madc.hi.cc.u32 	%r1, %alo, %blo, %chi;
	madc.hi.u32 	%r2, %alo, %bhi, 0;
	mad.lo.cc.u32 	%r1, %alo, %bhi, %r1;
	madc.hi.cc.u32 	%r2, %ahi, %blo, %r2;
	madc.hi.u32 	%r3, %ahi, %bhi, 0;
	mad.lo.cc.u32 	%r1, %ahi, %blo, %r1;
	madc.lo.cc.u32 	%r2, %ahi, %bhi, %r2;
	addc.u32 	%r3, %r3, 0;
	mov.b64 	%rd28, {%r0,%r1};
	mov.b64 	%rd70, {%r2,%r3};
	}
	st.local.u64 	[%rd23], %rd28;
	add.s32 	%r44, %r44, 1;
	add.s32 	%r43, %r43, 1;
	add.s32 	%r42, %r42, 1;
	setp.ne.s32 	%p4, %r43, -15;
	mov.u32 	%r45, %r6;
	@%p4 bra 	$L__BB9_3;
$L__BB9_4:
	cvt.s64.s32 	%rd29, %r45;
	cvt.u64.u32 	%rd30, %r4;
	add.s64 	%rd31, %rd30, %rd29;
	shl.b64 	%rd32, %rd31, 3;
	add.s64 	%rd33, %rd1, %rd32;
	st.local.u64 	[%rd33+-120], %rd70;
	and.b32  	%r15, %r2, 63;
	ld.local.u64 	%rd72, [%rd1+16];
	ld.local.u64 	%rd71, [%rd1+24];
	setp.eq.s32 	%p5, %r15, 0;
	@%p5 bra 	$L__BB9_6;
	shl.b64 	%rd34, %rd71, %r15;
	shr.u64 	%rd35, %rd72, 1;
	xor.b32  	%r24, %r15, 63;
	shr.u64 	%rd36, %rd35, %r24;
	or.b64  	%rd71, %rd34, %rd36;
	ld.local.u64 	%rd37, [%rd1+8];
	shl.b64 	%rd38, %rd72, %r15;
	shr.u64 	%rd39, %rd37, 1;
	shr.u64 	%rd40, %rd39, %r24;
	or.b64  	%rd72, %rd38, %rd40;
$L__BB9_6:
	and.b32  	%r25, %r1, -2147483648;
	shr.u64 	%rd41, %rd71, 62;
	cvt.u32.u64 	%r26, %rd41;
	mov.b64 	{%r27, %r28}, %rd71;
	mov.b64 	{%r29, %r30}, %rd72;
	shf.l.wrap.b32 	%r31, %r30, %r27, 2;
	shf.l.wrap.b32 	%r32, %r27, %r28, 2;
	mov.b64 	%rd42, {%r31, %r32};
	shl.b64 	%rd43, %rd72, 2;
	shr.u64 	%rd44, %rd42, 63;
	cvt.u32.u64 	%r33, %rd44;
	add.s32 	%r34, %r33, %r26;
	setp.eq.s32 	%p6, %r25, 0;
	neg.s32 	%r35, %r34;
	selp.b32 	%r46, %r34, %r35, %p6;
	setp.gt.s64 	%p7, %rd42, -1;
	mov.b64 	%rd45, 0;
	{
	.reg .u32 %r0, %r1, %r2, %r3, %a0, %a1, %a2, %a3, %b0, %b1, %b2, %b3;
	mov.b64 	{%a0,%a1}, %rd45;
	mov.b64 	{%a2,%a3}, %rd45;
	mov.b64 	{%b0,%b1}, %rd43;
	mov.b64 	{%b2,%b3}, %rd42;
	sub.cc.u32 	%r0, %a0, %b0;
	subc.cc.u32 	%r1, %a1, %b1;
	subc.cc.u32 	%r2, %a2, %b2;
	subc.u32 	%r3, %a3, %b3;
	mov.b64 	%rd46, {%r0,%r1};
	mov.b64 	%rd47, {%r2,%r3};
	}
	xor.b32  	%r36, %r25, -2147483648;
	selp.b64 	%rd73, %rd42, %rd47, %p7;
	selp.b64 	%rd14, %rd43, %rd46, %p7;
	selp.b32 	%r17, %r25, %r36, %p7;
	clz.b64 	%r37, %rd73;
	cvt.u64.u32 	%rd15, %r37;
	setp.eq.s32 	%p8, %r37, 0;
	@%p8 bra 	$L__BB9_8;
	cvt.u32.u64 	%r38, %rd15;
	and.b32  	%r39, %r38, 63;
	shl.b64 	%rd48, %rd73, %r39;
	shr.u64 	%rd49, %rd14, 1;
	not.b32 	%r40, %r38;
	and.b32  	%r41, %r40, 63;
	shr.u64 	%rd50, %rd49, %r41;
	or.b64  	%rd73, %rd48, %rd50;
$L__BB9_8:
	mov.b64 	%rd51, -3958705157555305931;
	{
	.reg .u32 %r0, %r1, %r2, %r3, %alo, %ahi, %blo, %bhi;
	mov.b64 	{%alo,%ahi}, %rd73;
	mov.b64 	{%blo,%bhi}, %rd51;
	mul.lo.u32 	%r0, %alo, %blo;
	mul.hi.u32 	%r1, %alo, %blo;
	mad.lo.cc.u32 	%r1, %alo, %bhi, %r1;
	madc.hi.u32 	%r2, %alo, %bhi, 0;
	mad.lo.cc.u32 	%r1, %ahi, %blo, %r1;
	madc.hi.cc.u32 	%r2, %ahi, %blo, %r2;
	madc.hi.u32 	%r3, %ahi, %bhi, 0;
	mad.lo.cc.u32 	%r2, %ahi, %bhi, %r2;
	addc.u32 	%r3, %r3, 0;
	mov.b64 	%rd52, {%r0,%r1};
	mov.b64 	%rd53, {%r2,%r3};
	}
	setp.gt.s64 	%p9, %rd53, 0;
	{
	.reg .u32 %r0, %r1, %r2, %r3, %a0, %a1, %a2, %a3, %b0, %b1, %b2, %b3;
	mov.b64 	{%a0,%a1}, %rd52;
	mov.b64 	{%a2,%a3}, %rd53;
	mov.b64 	{%b0,%b1}, %rd52;
	mov.b64 	{%b2,%b3}, %rd53;
	add.cc.u32 	%r0, %a0, %b0;
	addc.cc.u32 	%r1, %a1, %b1;
	addc.cc.u32 	%r2, %a2, %b2;
	addc.u32 	%r3, %a3, %b3;
	mov.b64 	%rd54, {%r0,%r1};
	mov.b64 	%rd55, {%r2,%r3};
	}
	selp.b64 	%rd56, %rd55, %rd53, %p9;
	selp.s64 	%rd57, -1, 0, %p9;
	sub.s64 	%rd58, %rd57, %rd15;
	cvt.u64.u32 	%rd59, %r17;
	shl.b64 	%rd60, %rd59, 32;
	add.s64 	%rd61, %rd56, 1;
	shr.u64 	%rd62, %rd61, 10;
	add.s64 	%rd63, %rd62, 1;
	shr.u64 	%rd64, %rd63, 1;
	shl.b64 	%rd65, %rd58, 52;
	add.s64 	%rd66, %rd65, %rd64;
	add.s64 	%rd67, %rd66, 4602678819172646912;
	or.b64  	%rd68, %rd67, %rd60;
	mov.b64 	%fd4, %rd68;
$L__BB9_9:
	st.param.f64 	[func_retval0], %fd4;
	st.param.b32 	[func_retval0+8], %r46;
	ret;

}
.func  (.param .b64 func_retval0) __internal_accurate_pow(
	.param .b64 __internal_accurate_pow_param_0
)
{
	.reg .pred 	%p<8>;
	.reg .b32 	%r<49>;
	.reg .b32 	%f<3>;
	.reg .b64 	%fd<109>;

	ld.param.f64 	%fd10, [__internal_accurate_pow_param_0];
	{
	.reg .b32 %temp; 
	mov.b64 	{%temp, %r46}, %fd10;
	}
	{
	.reg .b32 %temp; 
	mov.b64 	{%r45, %temp}, %fd10;
	}
	shr.u32 	%r47, %r46, 20;
	setp.gt.u32 	%p1, %r46, 1048575;
	@%p1 bra 	$L__BB10_2;
	mul.f64 	%fd11, %fd10, 0d4350000000000000;
	{
	.reg .b32 %temp; 
	mov.b64 	{%temp, %r46}, %fd11;
	}
	{
	.reg .b32 %temp; 
	mov.b64 	{%r45, %temp}, %fd11;
	}
	shr.u32 	%r16, %r46, 20;
	add.s32 	%r47, %r16, -54;
$L__BB10_2:
	add.s32 	%r48, %r47, -1023;
	and.b32  	%r17, %r46, -2146435073;
	or.b32  	%r18, %r17, 1072693248;
	mov.b64 	%fd107, {%r45, %r18};
	setp.lt.u32 	%p2, %r18, 1073127583;
	@%p2 bra 	$L__BB10_4;
	{
	.reg .b32 %temp; 
	mov.b64 	{%r19, %temp}, %fd107;
	}
	{
	.reg .b32 %temp; 
	mov.b64 	{%temp, %r20}, %fd107;
	}
	add.s32 	%r21, %r20, -1048576;
	mov.b64 	%fd107, {%r19, %r21};
	add.s32 	%r48, %r47, -1022;
$L__BB10_4:
	add.f64 	%fd12, %fd107, 0dBFF0000000000000;
	add.f64 	%fd13, %fd107, 0d3FF0000000000000;
	rcp.approx.ftz.f64 	%fd14, %fd13;
	neg.f64 	%fd15, %fd13;
	fma.rn.f64 	%fd16, %fd15, %fd14, 0d3FF0000000000000;
	fma.rn.f64 	%fd17, %fd16, %fd16, %fd16;
	fma.rn.f64 	%fd18, %fd17, %fd14, %fd14;
	mul.f64 	%fd19, %fd12, %fd18;
	fma.rn.f64 	%fd20, %fd12, %fd18, %fd19;
	mul.f64 	%fd21, %fd20, %fd20;
	fma.rn.f64 	%fd22, %fd21, 0d3EB0F5FF7D2CAFE2, 0d3ED0F5D241AD3B5A;
	fma.rn.f64 	%fd23, %fd22, %fd21, 0d3EF3B20A75488A3F;
	fma.rn.f64 	%fd24, %fd23, %fd21, 0d3F1745CDE4FAECD5;
	fma.rn.f64 	%fd25, %fd24, %fd21, 0d3F3C71C7258A578B;
	fma.rn.f64 	%fd26, %fd25, %fd21, 0d3F6249249242B910;
	fma.rn.f64 	%fd27, %fd26, %fd21, 0d3F89999999999DFB;
	sub.f64 	%fd28, %fd12, %fd20;
	add.f64 	%fd29, %fd28, %fd28;
	neg.f64 	%fd30, %fd20;
	fma.rn.f64 	%fd31, %fd30, %fd12, %fd29;
	mul.f64 	%fd32, %fd18, %fd31;
	fma.rn.f64 	%fd33, %fd21, %fd27, 0d3FB5555555555555;
	mov.f64 	%fd34, 0d3FB5555555555555;
	sub.f64 	%fd35, %fd34, %fd33;
	fma.rn.f64 	%fd36, %fd21, %fd27, %fd35;
	add.f64 	%fd37, %fd36, 0dBC46A4CB00B9E7B0;
	add.f64 	%fd38, %fd33, %fd37;
	sub.f64 	%fd39, %fd33, %fd38;
	add.f64 	%fd40, %fd37, %fd39;
	mul.rn.f64 	%fd41, %fd20, %fd20;
	neg.f64 	%fd42, %fd41;
	fma.rn.f64 	%fd43, %fd20, %fd20, %fd42;
	{
	.reg .b32 %temp; 
	mov.b64 	{%r22, %temp}, %fd32;
	}
	{
	.reg .b32 %temp; 
	mov.b64 	{%temp, %r23}, %fd32;
	}
	add.s32 	%r24, %r23, 1048576;
	mov.b64 	%fd44, {%r22, %r24};
	fma.rn.f64 	%fd45, %fd20, %fd44, %fd43;
	mul.rn.f64 	%fd46, %fd41, %fd20;
	neg.f64 	%fd47, %fd46;
	fma.rn.f64 	%fd48, %fd41, %fd20, %fd47;
	fma.rn.f64 	%fd49, %fd41, %fd32, %fd48;
	fma.rn.f64 	%fd50, %fd45, %fd20, %fd49;
	mul.rn.f64 	%fd51, %fd38, %fd46;
	neg.f64 	%fd52, %fd51;
	fma.rn.f64 	%fd53, %fd38, %fd46, %fd52;
	fma.rn.f64 	%fd54, %fd38, %fd50, %fd53;
	fma.rn.f64 	%fd55, %fd40, %fd46, %fd54;
	add.f64 	%fd56, %fd51, %fd55;
	sub.f64 	%fd57, %fd51, %fd56;
	add.f64 	%fd58, %fd55, %fd57;
	add.f64 	%fd59, %fd20, %fd56;
	sub.f64 	%fd60, %fd20, %fd59;
	add.f64 	%fd61, %fd56, %fd60;
	add.f64 	%fd62, %fd58, %fd61;
	add.f64 	%fd63, %fd32, %fd62;
	add.f64 	%fd64, %fd59, %fd63;
	sub.f64 	%fd65, %fd59, %fd64;
	add.f64 	%fd66, %fd63, %fd65;
	xor.b32  	%r25, %r48, -2147483648;
	mov.b32 	%r26, 1127219200;
	mov.b64 	%fd67, {%r25, %r26};
	mov.b32 	%r27, -2147483648;
	mov.b64 	%fd68, {%r27, %r26};
	sub.f64 	%fd69, %fd67, %fd68;
	fma.rn.f64 	%fd70, %fd69, 0d3FE62E42FEFA39EF, %fd64;
	fma.rn.f64 	%fd71, %fd69, 0dBFE62E42FEFA39EF, %fd70;
	sub.f64 	%fd72, %fd71, %fd64;
	sub.f64 	%fd73, %fd66, %fd72;
	fma.rn.f64 	%fd74, %fd69, 0d3C7ABC9E3B39803F, %fd73;
	add.f64 	%fd75, %fd70, %fd74;
	sub.f64 	%fd76, %fd70, %fd75;
	add.f64 	%fd77, %fd74, %fd76;
	mov.f64 	%fd78, 0d3FF8000000000000;
	{
	.reg .b32 %temp; 
	mov.b64 	{%temp, %r28}, %fd78;
	}
	{
	.reg .b32 %temp; 
	mov.b64 	{%r29, %temp}, %fd78;
	}
	shl.b32 	%r30, %r28, 1;
	setp.gt.u32 	%p3, %r30, -33554433;
	and.b32  	%r31, %r28, -15728641;
	selp.b32 	%r32, %r31, %r28, %p3;
	mov.b64 	%fd79, {%r29, %r32};
	mul.rn.f64 	%fd80, %fd75, %fd79;
	neg.f64 	%fd81, %fd80;
	fma.rn.f64 	%fd82, %fd75, %fd79, %fd81;
	fma.rn.f64 	%fd83, %fd77, %fd79, %fd82;
	add.f64 	%fd4, %fd80, %fd83;
	sub.f64 	%fd84, %fd80, %fd4;
	add.f64 	%fd5, %fd83, %fd84;
	fma.rn.f64 	%fd85, %fd4, 0d3FF71547652B82FE, 0d4338000000000000;
	{
	.reg .b32 %temp; 
	mov.b64 	{%r13, %temp}, %fd85;
	}
	mov.f64 	%fd86, 0dC338000000000000;
	add.rn.f64 	%fd87, %fd85, %fd86;
	fma.rn.f64 	%fd88, %fd87, 0dBFE62E42FEFA39EF, %fd4;
	fma.rn.f64 	%fd89, %fd87, 0dBC7ABC9E3B39803F, %fd88;
	fma.rn.f64 	%fd90, %fd89, 0d3E5ADE1569CE2BDF, 0d3E928AF3FCA213EA;
	fma.rn.f64 	%fd91, %fd90, %fd89, 0d3EC71DEE62401315;
	fma.rn.f64 	%fd92, %fd91, %fd89, 0d3EFA01997C89EB71;
	fma.rn.f64 	%fd93, %fd92, %fd89, 0d3F2A01A014761F65;
	fma.rn.f64 	%fd94, %fd93, %fd89, 0d3F56C16C1852B7AF;
	fma.rn.f64 	%fd95, %fd94, %fd89, 0d3F81111111122322;
	fma.rn.f64 	%fd96, %fd95, %fd89, 0d3FA55555555502A1;
	fma.rn.f64 	%fd97, %fd96, %fd89, 0d3FC5555555555511;
	fma.rn.f64 	%fd98, %fd97, %fd89, 0d3FE000000000000B;
	fma.rn.f64 	%fd99, %fd98, %fd89, 0d3FF0000000000000;
	fma.rn.f64 	%fd100, %fd99, %fd89, 0d3FF0000000000000;
	{
	.reg .b32 %temp; 
	mov.b64 	{%r14, %temp}, %fd100;
	}
	{
	.reg .b32 %temp; 
	mov.b64 	{%temp, %r15}, %fd100;
	}
	shl.b32 	%r33, %r13, 20;
	add.s32 	%r34, %r33, %r15;
	mov.b64 	%fd108, {%r14, %r34};
	{
	.reg .b32 %temp; 
	mov.b64 	{%temp, %r35}, %fd4;
	}
	mov.b32 	%f2, %r35;
	abs.f32 	%f1, %f2;
	setp.lt.f32 	%p4, %f1, 0f4086232B;
	@%p4 bra 	$L__BB10_7;
	setp.lt.f64 	%p5, %fd4, 0d0000000000000000;
	add.f64 	%fd101, %fd4, 0d7FF0000000000000;
	selp.f64 	%fd108, 0d0000000000000000, %fd101, %p5;
	setp.geu.f32 	%p6, %f1, 0f40874800;
	@%p6 bra 	$L__BB10_7;
	shr.u32 	%r36, %r13, 31;
	add.s32 	%r37, %r13, %r36;
	shr.s32 	%r38, %r37, 1;
	shl.b32 	%r39, %r38, 20;
	add.s32 	%r40, %r15, %r39;
	mov.b64 	%fd102, {%r14, %r40};
	sub.s32 	%r41, %r13, %r38;
	shl.b32 	%r42, %r41, 20;
	add.s32 	%r43, %r42, 1072693248;
	mov.b32 	%r44, 0;
	mov.b64 	%fd103, {%r44, %r43};
	mul.f64 	%fd108, %fd103, %fd102;
$L__BB10_7:
	abs.f64 	%fd104, %fd108;
	setp.eq.f64 	%p7, %fd104, 0d7FF0000000000000;
	fma.rn.f64 	%fd105, %fd108, %fd5, %fd108;
	selp.f64 	%fd106, %fd108, %fd105, %p7;
	st.param.f64 	[func_retval0], %fd106;
	ret;

}


// ===== COMPILED SASS (sm_100) =====

	.target	sm_100

	.elftype	@"ET_EXEC"


//--------------------- .note.nv.tkinfo           --------------------------
	.section	.note.nv.tkinfo,"",@"SHT_NOTE"
	.sectionflags	@"SHF_NOTE_NV_TKINFO"
	.tkinfo
        /*0018*/ 	.word	0x00000002
        /*0030*/ 	.string	""
        /*0030*/ 	.string	"ptxas"
        /*0030*/ 	.string	"Cuda compilation tools, release 13.0, V13.0.88"
        /*0030*/ 	.string	"Build cuda_13.0.r13.0/compiler.36424714_0"
        /*0030*/ 	.string	"-arch sm_100 -m 64 "



//--------------------- .note.nv.cuinfo           --------------------------
	.section	.note.nv.cuinfo,"",@"SHT_NOTE"
	.sectionflags	@"SHF_NOTE_NV_CUINFO"
        /*0018*/ 	.short	0x0002
        /*001a*/ 	.short	0x0064
        /*001c*/ 	.short	0x0082
	.zero		2


//--------------------- .nv.info                  --------------------------
	.section	.nv.info,"",@"SHT_CUDA_INFO"
	.align	4


	//----- nvinfo : EIATTR_REGCOUNT
	.align		4
        /*0000*/ 	.byte	0x04, 0x2f
        /*0002*/ 	.short	(.L_16 - .L_15)
	.align		4
.L_15:
        /*0004*/ 	.word	index@(_Z13calculate_miniiPdS_S_)
        /*0008*/ 	.word	0x00000014


	//----- nvinfo : EIATTR_FRAME_SIZE
	.align		4
.L_16:
        /*000c*/ 	.byte	0x04, 0x11
        /*000e*/ 	.short	(.L_18 - .L_17)
	.align		4
.L_17:
        /*0010*/ 	.word	index@($__internal_5_$__cuda_sm20_dsqrt_rn_f64_mediumpath_v1)
        /*0014*/ 	.word	0x00000000


	//----- nvinfo : EIATTR_FRAME_SIZE
	.align		4
.L_18:
        /*0018*/ 	.byte	0x04, 0x11
        /*001a*/ 	.short	(.L_20 - .L_19)
	.align		4
.L_19:
        /*001c*/ 	.word	index@(_Z13calculate_miniiPdS_S_)
        /*0020*/ 	.word	0x00000000


	//----- nvinfo : EIATTR_REGCOUNT
	.align		4
.L_20:
        /*0024*/ 	.byte	0x04, 0x2f
        /*0026*/ 	.short	(.L_22 - .L_21)
	.align		4
.L_21:
        /*0028*/ 	.word	index@(_Z25calculate_missle_distanceiiPdS_S_)
        /*002c*/ 	.word	0x00000012


	//----- nvinfo : EIATTR_FRAME_SIZE
	.align		4
.L_22:
        /*0030*/ 	.byte	0x04, 0x11
        /*0032*/ 	.short	(.L_24 - .L_23)
	.align		4
.L_23:
        /*0034*/ 	.word	index@($__internal_4_$__cuda_sm20_dsqrt_rn_f64_mediumpath_v1)
        /*0038*/ 	.word	0x00000000


	//----- nvinfo : EIATTR_FRAME_SIZE
	.align		4
.L_24:
        /*003c*/ 	.byte	0x04, 0x11
        /*003e*/ 	.short	(.L_26 - .L_25)
	.align		4
.L_25:
        /*0040*/ 	.word	index@(_Z25calculate_missle_distanceiiPdS_S_)
        /*0044*/ 	.word	0x00000000


	//----- nvinfo : EIATTR_REGCOUNT
	.align		4
.L_26:
        /*0048*/ 	.byte	0x04, 0x2f
        /*004a*/ 	.short	(.L_28 - .L_27)
	.align		4
.L_27:
        /*004c*/ 	.word	index@(_Z21calculate_missle_costdi)
        /*0050*/ 	.word	0x00000018


	//----- nvinfo : EIATTR_FRAME_SIZE
	.align		4
.L_28:
        /*0054*/ 	.byte	0x04, 0x11
        /*0056*/ 	.short	(.L_30 - .L_29)
	.align		4
.L_29:
        /*0058*/ 	.word	index@(_Z21calculate_missle_costdi)
        /*005c*/ 	.word	0x00000000


	//----- nvinfo : EIATTR_REGCOUNT
	.align		4
.L_30:
        /*0060*/ 	.byte	0x04, 0x2f
        /*0062*/ 	.short	(.L_32 - .L_31)
	.align		4
.L_31:
        /*0064*/ 	.word	index@(_Z13calculate_hitiiiPdS_S_)
        /*0068*/ 	.word	0x00000018


	//----- nvinfo : EIATTR_FRAME_SIZE
	.align		4
.L_32:
        /*006c*/ 	.byte	0x04, 0x11
        /*006e*/ 	.short	(.L_34 - .L_33)
	.align		4
.L_33:
        /*0070*/ 	.word	index@($__internal_3_$__cuda_sm20_dsqrt_rn_f64_mediumpath_v1)
        /*0074*/ 	.word	0x00000000


	//----- nvinfo : EIATTR_FRAME_SIZE
	.align		4
.L_34:
        /*0078*/ 	.byte	0x04, 0x11
        /*007a*/ 	.short	(.L_36 - .L_35)
	.align		4
.L_35:
        /*007c*/ 	.word	index@(_Z13calculate_hitiiiPdS_S_)
        /*0080*/ 	.word	0x00000000


	//----- nvinfo : EIATTR_REGCOUNT
	.align		4
.L_36:
        /*0084*/ 	.byte	0x04, 0x2f
        /*0086*/ 	.short	(.L_38 - .L_37)
	.align		4
.L_37:
        /*0088*/ 	.word	index@(_Z16calculate_hit_p3iiiPdS_S_)
        /*008c*/ 	.word	0x00000018


	//----- nvinfo : EIATTR_FRAME_SIZE
	.align		4
.L_38:
        /*0090*/ 	.byte	0x04, 0x11
        /*0092*/ 	.short	(.L_40 - .L_39)
	.align		4
.L_39:
        /*0094*/ 	.word	index@($__internal_2_$__cuda_sm20_dsqrt_rn_f64_mediumpath_v1)
        /*0098*/ 	.word	0x00000000


	//----- nvinfo : EIATTR_FRAME_SIZE
	.align		4
.L_40:
        /*009c*/ 	.byte	0x04, 0x11
        /*009e*/ 	.short	(.L_42 - .L_41)
	.align		4
.L_41:
        /*00a0*/ 	.word	index@(_Z16calculate_hit_p3iiiPdS_S_)
        /*00a4*/ 	.word	0x00000000


	//----- nvinfo : EIATTR_REGCOUNT
	.align		4
.L_42:
        /*00a8*/ 	.byte	0x04, 0x2f
        /*00aa*/ 	.short	(.L_44 - .L_43)
	.align		4
.L_43:
        /*00ac*/ 	.word	index@(_Z25calculate_target_distanceiiPdS_S_S_)
        /*00b0*/ 	.word	0x0000001a


	//----- nvinfo : EIATTR_FRAME_SIZE
	.align		4
.L_44:
        /*00b4*/ 	.byte	0x04, 0x11
        /*00b6*/ 	.short	(.L_46 - .L_45)
	.align		4
.L_45:
        /*00b8*/ 	.word	index@($__internal_1_$__cuda_sm20_dsqrt_rn_f64_mediumpath_v1)
        /*00bc*/ 	.word	0x00000000


	//----- nvinfo : EIATTR_FRAME_SIZE
	.align		4
.L_46:
        /*00c0*/ 	.byte	0x04, 0x11
        /*00c2*/ 	.short	(.L_48 - .L_47)
	.align		4
.L_47:
        /*00c4*/ 	.word	index@(_Z25calculate_target_distanceiiPdS_S_S_)
        /*00c8*/ 	.word	0x00000000


	//----- nvinfo : EIATTR_REGCOUNT
	.align		4
.L_48:
        /*00cc*/ 	.byte	0x04, 0x2f
        /*00ce*/ 	.short	(.L_50 - .L_49)
	.align		4
.L_49:
        /*00d0*/ 	.word	index@(_Z7p3_initv)
        /*00d4*/ 	.word	0x00000010


	//----- nvinfo : EIATTR_FRAME_SIZE
	.align		4
.L_50:
        /*00d8*/ 	.byte	0x04, 0x11
        /*00da*/ 	.short	(.L_52 - .L_51)
	.align		4
.L_51:
        /*00dc*/ 	.word	index@(_Z7p3_initv)
        /*00e0*/ 	.word	0x00000000


	//----- nvinfo : EIATTR_REGCOUNT
	.align		4
.L_52:
        /*00e4*/ 	.byte	0x04, 0x2f
        /*00e6*/ 	.short	(.L_54 - .L_53)
	.align		4
.L_53:
        /*00e8*/ 	.word	index@(_Z8set_massPdPii)
        /*00ec*/ 	.word	0x0000000c


	//----- nvinfo : EIATTR_FRAME_SIZE
	.align		4
.L_54:
        /*00f0*/ 	.byte	0x04, 0x11
        /*00f2*/ 	.short	(.L_56 - .L_55)
	.align		4
.L_55:
        /*00f4*/ 	.word	index@(_Z8set_massPdPii)
        /*00f8*/ 	.word	0x00000000


	//----- nvinfo : EIATTR_REGCOUNT
	.align		4
.L_56:
        /*00fc*/ 	.byte	0x04, 0x2f
        /*00fe*/ 	.short	(.L_58 - .L_57)
	.align		4
.L_57:
        /*0100*/ 	.word	index@(_Z8run_stepiiPdS_S_S_S_S_S_Pi)
        /*0104*/ 	.word	0x0000002e


	//----- nvinfo : EIATTR_FRAME_SIZE
	.align		4
.L_58:
        /*0108*/ 	.byte	0x04, 0x11
        /*010a*/ 	.short	(.L_60 - .L_59)
	.align		4
.L_59:
        /*010c*/ 	.word	index@($_Z8run_stepiiPdS_S_S_S_S_S_Pi$__internal_trig_reduction_slowpathd)
        /*0110*/ 	.word	0x00000028


	//----- nvinfo : EIATTR_FRAME_SIZE
	.align		4
.L_60:
        /*0114*/ 	.byte	0x04, 0x11
        /*0116*/ 	.short	(.L_62 - .L_61)
	.align		4
.L_61:
        /*0118*/ 	.word	index@($_Z8run_stepiiPdS_S_S_S_S_S_Pi$__internal_accurate_pow)
        /*011c*/ 	.word	0x00000028


	//----- nvinfo : EIATTR_FRAME_SIZE
	.align		4
.L_62:
        /*0120*/ 	.byte	0x04, 0x11
        /*0122*/ 	.short	(.L_64 - .L_63)
	.align		4
.L_63:
        /*0124*/ 	.word	index@($__internal_0_$__cuda_sm20_div_rn_f64_full)
        /*0128*/ 	.word	0x00000028


	//----- nvinfo : EIATTR_FRAME_SIZE
	.align		4
.L_64:
        /*012c*/ 	.byte	0x04, 0x11
        /*012e*/ 	.short	(.L_66 - .L_65)
	.align		4
.L_65:
        /*0130*/ 	.word	index@(_Z8run_stepiiPdS_S_S_S_S_S_Pi)
        /*0134*/ 	.word	0x00000028


	//----- nvinfo : EIATTR_MIN_STACK_SIZE
	.align		4
.L_66:
        /*0138*/ 	.byte	0x04, 0x12
        /*013a*/ 	.short	(.L_68 - .L_67)
	.align		4
.L_67:
        /*013c*/ 	.word	index@(_Z8run_stepiiPdS_S_S_S_S_S_Pi)
        /*0140*/ 	.word	0x00000028


	//----- nvinfo : EIATTR_MIN_STACK_SIZE
	.align		4
.L_68:
        /*0144*/ 	.byte	0x04, 0x12
        /*0146*/ 	.short	(.L_70 - .L_69)
	.align		4
.L_69:
        /*0148*/ 	.word	index@(_Z8set_massPdPii)
        /*014c*/ 	.word	0x00000000


	//----- nvinfo : EIATTR_MIN_STACK_SIZE
	.align		4
.L_70:
        /*0150*/ 	.byte	0x04, 0x12
        /*0152*/ 	.short	(.L_72 - .L_71)
	.align		4
.L_71:
        /*0154*/ 	.word	index@(_Z7p3_initv)
        /*0158*/ 	.word	0x00000000


	//----- nvinfo : EIATTR_MIN_STACK_SIZE
	.align		4
.L_72:
        /*015c*/ 	.byte	0x04, 0x12
        /*015e*/ 	.short	(.L_74 - .L_73)
	.align		4
.L_73:
        /*0160*/ 	.word	index@(_Z25calculate_target_distanceiiPdS_S_S_)
        /*0164*/ 	.word	0x00000000


	//----- nvinfo : EIATTR_MIN_STACK_SIZE
	.align		4
.L_74:
        /*0168*/ 	.byte	0x04, 0x12
        /*016a*/ 	.short	(.L_76 - .L_75)
	.align		4
.L_75:
        /*016c*/ 	.word	index@(_Z16calculate_hit_p3iiiPdS_S_)
        /*0170*/ 	.word	0x00000000


	//----- nvinfo : EIATTR_MIN_STACK_SIZE
	.align		4
.L_76:
        /*0174*/ 	.byte	0x04, 0x12
        /*0176*/ 	.short	(.L_78 - .L_77)
	.align		4
.L_77:
        /*0178*/ 	.word	index@(_Z13calculate_hitiiiPdS_S_)
        /*017c*/ 	.word	0x00000000


	//----- nvinfo : EIATTR_MIN_STACK_SIZE
	.align		4
.L_78:
        /*0180*/ 	.byte	0x04, 0x12
        /*0182*/ 	.short	(.L_80 - .L_79)
	.align		4
.L_79:
        /*0184*/ 	.word	index@(_Z21calculate_missle_costdi)
        /*0188*/ 	.word	0x00000000


	//----- nvinfo : EIATTR_MIN_STACK_SIZE
	.align		4
.L_80:
        /*018c*/ 	.byte	0x04, 0x12
        /*018e*/ 	.short	(.L_82 - .L_81)
	.align		4
.L_81:
        /*0190*/ 	.word	index@(_Z25calculate_missle_distanceiiPdS_S_)
        /*0194*/ 	.word	0x00000000


	//----- nvinfo : EIATTR_MIN_STACK_SIZE
	.align		4
.L_82:
        /*0198*/ 	.byte	0x04, 0x12
        /*019a*/ 	.short	(.L_84 - .L_83)
	.align		4
.L_83:
        /*019c*/ 	.word	index@(_Z13calculate_miniiPdS_S_)
        /*01a0*/ 	.word	0x00000000
.L_84:


//--------------------- .nv.compat                --------------------------
	.section	.nv.compat,"",@"SHT_CUDA_COMPAT_INFO"
	.align	4
        /*0000*/ 	.byte	0x02, 0x09, 0x00, 0x00, 0x02, 0x02, 0x01, 0x00, 0x02, 0x05, 0x05, 0x00, 0x03, 0x07, 0x01, 0x01
        /*0010*/ 	.byte	0x02, 0x03, 0x00, 0x00, 0x02, 0x06, 0x01, 0x00, 0x04, 0x0b, 0x08, 0x00, 0x01, 0x00, 0x00, 0x00
        /*0020*/ 	.byte	0x00, 0x00, 0x00, 0x00


//--------------------- .nv.info._Z8run_stepiiPdS_S_S_S_S_S_Pi --------------------------
	.section	.nv.info._Z8run_stepiiPdS_S_S_S_S_S_Pi,"",@"SHT_CUDA_INFO"
	.sectionflags	@""
	.align	4


	//----- nvinfo : EIATTR_CUDA_API_VERSION
	.align		4
        /*0000*/ 	.byte	0x04, 0x37
        /*0002*/ 	.short	(.L_86 - .L_85)
.L_85:
        /*0004*/ 	.word	0x00000082


	//----- nvinfo : EIATTR_KPARAM_INFO
	.align		4
.L_86:
        /*0008*/ 	.byte	0x04, 0x17
        /*000a*/ 	.short	(.L_88 - .L_87)
.L_87:
        /*000c*/ 	.word	0x00000000
        /*0010*/ 	.short	0x0009
        /*0012*/ 	.short	0x0040
        /*0014*/ 	.byte	0x00, 0xf5, 0x21, 0x00


	//----- nvinfo : EIATTR_KPARAM_INFO
	.align		4
.L_88:
        /*0018*/ 	.byte	0x04, 0x17
        /*001a*/ 	.short	(.L_90 - .L_89)
.L_89:
        /*001c*/ 	.word	0x00000000
        /*0020*/ 	.short	0x0008
        /*0022*/ 	.short	0x0038
        /*0024*/ 	.byte	0x00, 0xf5, 0x21, 0x00


	//----- nvinfo : EIATTR_KPARAM_INFO
	.align		4
.L_90:
        /*0028*/ 	.byte	0x04, 0x17
        /*002a*/ 	.short	(.L_92 - .L_91)
.L_91:
        /*002c*/ 	.word	0x00000000
        /*0030*/ 	.short	0x0007
        /*0032*/ 	.short	0x0030
        /*0034*/ 	.byte	0x00, 0xf5, 0x21, 0x00


	//----- nvinfo : EIATTR_KPARAM_INFO
	.align		4
.L_92:
        /*0038*/ 	.byte	0x04, 0x17
        /*003a*/ 	.short	(.L_94 - .L_93)
.L_93:
        /*003c*/ 	.word	0x00000000
        /*0040*/ 	.short	0x0006
        /*0042*/ 	.short	0x0028
        /*0044*/ 	.byte	0x00, 0xf5, 0x21, 0x00


	//----- nvinfo : EIATTR_KPARAM_INFO
	.align		4
.L_94:
        /*0048*/ 	.byte	0x04, 0x17
        /*004a*/ 	.short	(.L_96 - .L_95)
.L_95:
        /*004c*/ 	.word	0x00000000
        /*0050*/ 	.short	0x0005
        /*0052*/ 	.short	0x0020
        /*0054*/ 	.byte	0x00, 0xf5, 0x21, 0x00


	//----- nvinfo : EIATTR_KPARAM_INFO
	.align		4
.L_96:
        /*0058*/ 	.byte	0x04, 0x17
        /*005a*/ 	.short	(.L_98 - .L_97)
.L_97:
        /*005c*/ 	.word	0x00000000
        /*0060*/ 	.short	0x0004
        /*0062*/ 	.short	0x0018
        /*0064*/ 	.byte	0x00, 0xf5, 0x21, 0x00


	//----- nvinfo : EIATTR_KPARAM_INFO
	.align		4
.L_98:
        /*0068*/ 	.byte	0x04, 0x17
        /*006a*/ 	.short	(.L_100 - .L_99)
.L_99:
        /*006c*/ 	.word	0x00000000
        /*0070*/ 	.short	0x0003
        /*0072*/ 	.short	0x0010
        /*0074*/ 	.byte	0x00, 0xf5, 0x21, 0x00


	//----- nvinfo : EIATTR_KPARAM_INFO
	.align		4
.L_100:
        /*0078*/ 	.byte	0x04, 0x17
        /*007a*/ 	.short	(.L_102 - .L_101)
.L_101:
        /*007c*/ 	.word	0x00000000
        /*0080*/ 	.short	0x0002
        /*0082*/ 	.short	0x0008
        /*0084*/ 	.byte	0x00, 0xf5, 0x21, 0x00


	//----- nvinfo : EIATTR_KPARAM_INFO
	.align		4
.L_102:
        /*0088*/ 	.byte	0x04, 0x17
        /*008a*/ 	.short	(.L_104 - .L_103)
.L_103:
        /*008c*/ 	.word	0x00000000
        /*0090*/ 	.short	0x0001
        /*0092*/ 	.short	0x0004
        /*0094*/ 	.byte	0x00, 0xf0, 0x11, 0x00


	//----- nvinfo : EIATTR_KPARAM_INFO
	.align		4
.L_104:
        /*0098*/ 	.byte	0x04, 0x17
        /*009a*/ 	.short	(.L_106 - .L_105)
.L_105:
        /*009c*/ 	.word	0x00000000
        /*00a0*/ 	.short	0x0000
        /*00a2*/ 	.short	0x0000
        /*00a4*/ 	.byte	0x00, 0xf0, 0x11, 0x00


	//----- nvinfo : EIATTR_SPARSE_MMA_MASK
	.align		4
.L_106:
        /*00a8*/ 	.byte	0x03, 0x50
        /*00aa*/ 	.short	0x0000


	//----- nvinfo : EIATTR_MAXREG_COUNT
	.align		4
        /*00ac*/ 	.byte	0x03, 0x1b
        /*00ae*/ 	.short	0x00ff


	//----- nvinfo : EIATTR_NUM_BARRIERS
	.align		4
        /*00b0*/ 	.byte	0x02, 0x4c
        /*00b2*/ 	.byte	0x01
	.zero		1


	//----- nvinfo : EIATTR_MERCURY_ISA_VERSION
	.align		4
        /*00b4*/ 	.byte	0x03, 0x5f
        /*00b6*/ 	.short	0x0101


	//----- nvinfo : EIATTR_VRC_CTA_INIT_COUNT
	.align		4
        /*00b8*/ 	.byte	0x02, 0x4a
	.zero		1
	.zero		1


	//----- nvinfo : EIATTR_EXIT_INSTR_OFFSETS
	.align		4
        /*00bc*/ 	.byte	0x04, 0x1c
        /*00be*/ 	.short	(.L_108 - .L_107)


	//   ....[0]....
.L_107:
        /*00c0*/ 	.word	0x00001280


	//   ....[1]....
        /*00c4*/ 	.word	0x000014f0


	//----- nvinfo : EIATTR_CRS_STACK_SIZE
	.align		4
.L_108:
        /*00c8*/ 	.byte	0x04, 0x1e
        /*00ca*/ 	.short	(.L_110 - .L_109)
.L_109:
        /*00cc*/ 	.word	0x00000000


	//----- nvinfo : EIATTR_CBANK_PARAM_SIZE
	.align		4
.L_110:
        /*00d0*/ 	.byte	0x03, 0x19
        /*00d2*/ 	.short	0x0048


	//----- nvinfo : EIATTR_PARAM_CBANK
	.align		4
        /*00d4*/ 	.byte	0x04, 0x0a
        /*00d6*/ 	.short	(.L_112 - .L_111)
	.align		4
.L_111:
        /*00d8*/ 	.word	index@(.nv.constant0._Z8run_stepiiPdS_S_S_S_S_S_Pi)
        /*00dc*/ 	.short	0x0380
        /*00de*/ 	.short	0x0048


	//----- nvinfo : EIATTR_SW_WAR
	.align		4
.L_112:
        /*00e0*/ 	.byte	0x04, 0x36
        /*00e2*/ 	.short	(.L_114 - .L_113)
.L_113:
        /*00e4*/ 	.word	0x00000008
.L_114:


//--------------------- .nv.info._Z8set_massPdPii --------------------------
	.section	.nv.info._Z8set_massPdPii,"",@"SHT_CUDA_INFO"
	.sectionflags	@""
	.align	4


	//----- nvinfo : EIATTR_CUDA_API_VERSION
	.align		4
        /*0000*/ 	.byte	0x04, 0x37
        /*0002*/ 	.short	(.L_116 - .L_115)
.L_115:
        /*0004*/ 	.word	0x00000082


	//----- nvinfo : EIATTR_KPARAM_INFO
	.align		4
.L_116:
        /*0008*/ 	.byte	0x04, 0x17
        /*000a*/ 	.short	(.L_118 - .L_117)
.L_117:
        /*000c*/ 	.word	0x00000000
        /*0010*/ 	.short	0x0002
        /*0012*/ 	.short	0x0010
        /*0014*/ 	.byte	0x00, 0xf0, 0x11, 0x00


	//----- nvinfo : EIATTR_KPARAM_INFO
	.align		4
.L_118:
        /*0018*/ 	.byte	0x04, 0x17
        /*001a*/ 	.short	(.L_120 - .L_119)
.L_119:
        /*001c*/ 	.word	0x00000000
        /*0020*/ 	.short	0x0001
        /*0022*/ 	.short	0x0008
        /*0024*/ 	.byte	0x00, 0xf5, 0x21, 0x00


	//----- nvinfo : EIATTR_KPARAM_INFO
	.align		4
.L_120:
        /*0028*/ 	.byte	0x04, 0x17
        /*002a*/ 	.short	(.L_122 - .L_121)
.L_121:
        /*002c*/ 	.word	0x00000000
        /*0030*/ 	.short	0x0000
        /*0032*/ 	.short	0x0000
        /*0034*/ 	.byte	0x00, 0xf5, 0x21, 0x00


	//----- nvinfo : EIATTR_SPARSE_MMA_MASK
	.align		4
.L_122:
        /*0038*/ 	.byte	0x03, 0x50
        /*003a*/ 	.short	0x0000


	//----- nvinfo : EIATTR_MAXREG_COUNT
	.align		4
        /*003c*/ 	.byte	0x03, 0x1b
        /*003e*/ 	.short	0x00ff


	//----- nvinfo : EIATTR_MERCURY_ISA_VERSION
	.align		4
        /*0040*/ 	.byte	0x03, 0x5f
        /*0042*/ 	.short	0x0101


	//----- nvinfo : EIATTR_VRC_CTA_INIT_COUNT
	.align		4
        /*0044*/ 	.byte	0x02, 0x4a
	.zero		1
	.zero		1


	//----- nvinfo : EIATTR_EXIT_INSTR_OFFSETS
	.align		4
        /*0048*/ 	.byte	0x04, 0x1c
        /*004a*/ 	.short	(.L_124 - .L_123)


	//   ....[0]....
.L_123:
        /*004c*/ 	.word	0x00000070


	//   ....[1]....
        /*0050*/ 	.word	0x00000160


	//----- nvinfo : EIATTR_CRS_STACK_SIZE
	.align		4
.L_124:
        /*0054*/ 	.byte	0x04, 0x1e
        /*0056*/ 	.short	(.L_126 - .L_125)
.L_125:
        /*0058*/ 	.word	0x00000000


	//----- nvinfo : EIATTR_CBANK_PARAM_SIZE
	.align		4
.L_126:
        /*005c*/ 	.byte	0x03, 0x19
        /*005e*/ 	.short	0x0014


	//----- nvinfo : EIATTR_PARAM_CBANK
	.align		4
        /*0060*/ 	.byte	0x04, 0x0a
        /*0062*/ 	.short	(.L_128 - .L_127)
	.align		4
.L_127:
        /*0064*/ 	.word	index@(.nv.constant0._Z8set_massPdPii)
        /*0068*/ 	.short	0x0380
        /*006a*/ 	.short	0x0014


	//----- nvinfo : EIATTR_SW_WAR
	.align		4
.L_128:
        /*006c*/ 	.byte	0x04, 0x36
        /*006e*/ 	.short	(.L_130 - .L_129)
.L_129:
        /*0070*/ 	.word	0x00000008
.L_130:


//--------------------- .nv.info._Z7p3_initv      --------------------------
	.section	.nv.info._Z7p3_initv,"",@"SHT_CUDA_INFO"
	.sectionflags	@""
	.align	4


	//----- nvinfo : EIATTR_CUDA_API_VERSION
	.align		4
        /*0000*/ 	.byte	0x04, 0x37
        /*0002*/ 	.short	(.L_132 - .L_131)
.L_131:
        /*0004*/ 	.word	0x00000082


	//----- nvinfo : EIATTR_SPARSE_MMA_MASK
	.align		4
.L_132:
        /*0008*/ 	.byte	0x03, 0x50
        /*000a*/ 	.short	0x0000


	//----- nvinfo : EIATTR_MAXREG_COUNT
	.align		4
        /*000c*/ 	.byte	0x03, 0x1b
        /*000e*/ 	.short	0x00ff


	//----- nvinfo : EIATTR_MERCURY_ISA_VERSION
	.align		4
        /*0010*/ 	.byte	0x03, 0x5f
        /*0012*/ 	.short	0x0101


	//----- nvinfo : EIATTR_VRC_CTA_INIT_COUNT
	.align		4
        /*0014*/ 	.byte	0x02, 0x4a
	.zero		1
	.zero		1


	//----- nvinfo : EIATTR_EXIT_INSTR_OFFSETS
	.align		4
        /*0018*/ 	.byte	0x04, 0x1c
        /*001a*/ 	.short	(.L_134 - .L_133)


	//   ....[0]....
.L_133:
        /*001c*/ 	.word	0x000000d0


	//----- nvinfo : EIATTR_SW_WAR
	.align		4
.L_134:
        /*0020*/ 	.byte	0x04, 0x36
        /*0022*/ 	.short	(.L_136 - .L_135)
.L_135:
        /*0024*/ 	.word	0x00000008
.L_136:


//--------------------- .nv.info._Z25calculate_target_distanceiiPdS_S_S_ --------------------------
	.section	.nv.info._Z25calculate_target_distanceiiPdS_S_S_,"",@"SHT_CUDA_INFO"
	.sectionflags	@""
	.align	4


	//----- nvinfo : EIATTR_CUDA_API_VERSION
	.align		4
        /*0000*/ 	.byte	0x04, 0x37
        /*0002*/ 	.short	(.L_138 - .L_137)
.L_137:
        /*0004*/ 	.word	0x00000082


	//----- nvinfo : EIATTR_KPARAM_INFO
	.align		4
.L_138:
        /*0008*/ 	.byte	0x04, 0x17
        /*000a*/ 	.short	(.L_140 - .L_139)
.L_139:
        /*000c*/ 	.word	0x00000000
        /*0010*/ 	.short	0x0005
        /*0012*/ 	.short	0x0020
        /*0014*/ 	.byte	0x00, 0xf5, 0x21, 0x00


	//----- nvinfo : EIATTR_KPARAM_INFO
	.align		4
.L_140:
        /*0018*/ 	.byte	0x04, 0x17
        /*001a*/ 	.short	(.L_142 - .L_141)
.L_141:
        /*001c*/ 	.word	0x00000000
        /*0020*/ 	.short	0x0004
        /*0022*/ 	.short	0x0018
        /*0024*/ 	.byte	0x00, 0xf5, 0x21, 0x00


	//----- nvinfo : EIATTR_KPARAM_INFO
	.align		4
.L_142:
        /*0028*/ 	.byte	0x04, 0x17
        /*002a*/ 	.short	(.L_144 - .L_143)
.L_143:
        /*002c*/ 	.word	0x00000000
        /*0030*/ 	.short	0x0003
        /*0032*/ 	.short	0x0010
        /*0034*/ 	.byte	0x00, 0xf5, 0x21, 0x00


	//----- nvinfo : EIATTR_KPARAM_INFO
	.align		4
.L_144:
        /*0038*/ 	.byte	0x04, 0x17
        /*003a*/ 	.short	(.L_146 - .L_145)
.L_145:
        /*003c*/ 	.word	0x00000000
        /*0040*/ 	.short	0x0002
        /*0042*/ 	.short	0x0008
        /*0044*/ 	.byte	0x00, 0xf5, 0x21, 0x00


	//----- nvinfo : EIATTR_KPARAM_INFO
	.align		4
.L_146:
        /*0048*/ 	.byte	0x04, 0x17
        /*004a*/ 	.short	(.L_148 - .L_147)
.L_147:
        /*004c*/ 	.word	0x00000000
        /*0050*/ 	.short	0x0001
        /*0052*/ 	.short	0x0004
        /*0054*/ 	.byte	0x00, 0xf0, 0x11, 0x00


	//----- nvinfo : EIATTR_KPARAM_INFO
	.align		4
.L_148:
        /*0058*/ 	.byte	0x04, 0x17
        /*005a*/ 	.short	(.L_150 - .L_149)
.L_149:
        /*005c*/ 	.word	0x00000000
        /*0060*/ 	.short	0x0000
        /*0062*/ 	.short	0x0000
        /*0064*/ 	.byte	0x00, 0xf0, 0x11, 0x00


	//----- nvinfo : EIATTR_SPARSE_MMA_MASK
	.align		4
.L_150:
        /*0068*/ 	.byte	0x03, 0x50
        /*006a*/ 	.short	0x0000


	//----- nvinfo : EIATTR_MAXREG_COUNT
	.align		4
        /*006c*/ 	.byte	0x03, 0x1b
        /*006e*/ 	.short	0x00ff


	//----- nvinfo : EIATTR_MERCURY_ISA_VERSION
	.align		4
        /*0070*/ 	.byte	0x03, 0x5f
        /*0072*/ 	.short	0x0101


	//----- nvinfo : EIATTR_VRC_CTA_INIT_COUNT
	.align		4
        /*0074*/ 	.byte	0x02, 0x4a
	.zero		1
	.zero		1


	//----- nvinfo : EIATTR_EXIT_INSTR_OFFSETS
	.align		4
        /*0078*/ 	.byte	0x04, 0x1c
        /*007a*/ 	.short	(.L_152 - .L_151)


	//   ....[0]....
.L_151:
        /*007c*/ 	.word	0x00000050


	//   ....[1]....
        /*0080*/ 	.word	0x00000390


	//   ....[2]....
        /*0084*/ 	.word	0x00000410


	//----- nvinfo : EIATTR_CRS_STACK_SIZE
	.align		4
.L_152:
        /*0088*/ 	.byte	0x04, 0x1e
        /*008a*/ 	.short	(.L_154 - .L_153)
.L_153:
        /*008c*/ 	.word	0x00000000


	//----- nvinfo : EIATTR_CBANK_PARAM_SIZE
	.align		4
.L_154:
        /*0090*/ 	.byte	0x03, 0x19
        /*0092*/ 	.short	0x0028


	//----- nvinfo : EIATTR_PARAM_CBANK
	.align		4
        /*0094*/ 	.byte	0x04, 0x0a
        /*0096*/ 	.short	(.L_156 - .L_155)
	.align		4
.L_155:
        /*0098*/ 	.word	index@(.nv.constant0._Z25calculate_target_distanceiiPdS_S_S_)
        /*009c*/ 	.short	0x0380
        /*009e*/ 	.short	0x0028


	//----- nvinfo : EIATTR_SW_WAR
	.align		4
.L_156:
        /*00a0*/ 	.byte	0x04, 0x36
        /*00a2*/ 	.short	(.L_158 - .L_157)
.L_157:
        /*00a4*/ 	.word	0x00000008
.L_158:


//--------------------- .nv.info._Z16calculate_hit_p3iiiPdS_S_ --------------------------
	.section	.nv.info._Z16calculate_hit_p3iiiPdS_S_,"",@"SHT_CUDA_INFO"
	.sectionflags	@""
	.align	4


	//----- nvinfo : EIATTR_CUDA_API_VERSION
	.align		4
        /*0000*/ 	.byte	0x04, 0x37
        /*0002*/ 	.short	(.L_160 - .L_159)
.L_159:
        /*0004*/ 	.word	0x00000082


	//----- nvinfo : EIATTR_KPARAM_INFO
	.align		4
.L_160:
        /*0008*/ 	.byte	0x04, 0x17
        /*000a*/ 	.short	(.L_162 - .L_161)
.L_161:
        /*000c*/ 	.word	0x00000000
        /*0010*/ 	.short	0x0005
        /*0012*/ 	.short	0x0020
        /*0014*/ 	.byte	0x00, 0xf5, 0x21, 0x00


	//----- nvinfo : EIATTR_KPARAM_INFO
	.align		4
.L_162:
        /*0018*/ 	.byte	0x04, 0x17
        /*001a*/ 	.short	(.L_164 - .L_163)
.L_163:
        /*001c*/ 	.word	0x00000000
        /*0020*/ 	.short	0x0004
        /*0022*/ 	.short	0x0018
        /*0024*/ 	.byte	0x00, 0xf5, 0x21, 0x00


	//----- nvinfo : EIATTR_KPARAM_INFO
	.align		4
.L_164:
        /*0028*/ 	.byte	0x04, 0x17
        /*002a*/ 	.short	(.L_166 - .L_165)
.L_165:
        /*002c*/ 	.word	0x00000000
        /*0030*/ 	.short	0x0003
        /*0032*/ 	.short	0x0010
        /*0034*/ 	.byte	0x00, 0xf5, 0x21, 0x00


	//----- nvinfo : EIATTR_KPARAM_INFO
	.align		4
.L_166:
        /*0038*/ 	.byte	0x04, 0x17
        /*003a*/ 	.short	(.L_168 - .L_167)
.L_167:
        /*003c*/ 	.word	0x00000000
        /*0040*/ 	.short	0x0002
        /*0042*/ 	.short	0x0008
        /*0044*/ 	.byte	0x00, 0xf0, 0x11, 0x00


	//----- nvinfo : EIATTR_KPARAM_INFO
	.align		4
.L_168:
        /*0048*/ 	.byte	0x04, 0x17
        /*004a*/ 	.short	(.L_170 - .L_169)
.L_169:
        /*004c*/ 	.word	0x00000000
        /*0050*/ 	.short	0x0001
        /*0052*/ 	.short	0x0004
        /*0054*/ 	.byte	0x00, 0xf0, 0x11, 0x00


	//----- nvinfo : EIATTR_KPARAM_INFO
	.align		4
.L_170:
        /*0058*/ 	.byte	0x04, 0x17
        /*005a*/ 	.short	(.L_172 - .L_171)
.L_171:
        /*005c*/ 	.word	0x00000000
        /*0060*/ 	.short	0x0000
        /*0062*/ 	.short	0x0000
        /*0064*/ 	.byte	0x00, 0xf0, 0x11, 0x00


	//----- nvinfo : EIATTR_SPARSE_MMA_MASK
	.align		4
.L_172:
        /*0068*/ 	.byte	0x03, 0x50
        /*006a*/ 	.short	0x0000


	//----- nvinfo : EIATTR_MAXREG_COUNT
	.align		4
        /*006c*/ 	.byte	0x03, 0x1b
        /*006e*/ 	.short	0x00ff


	//----- nvinfo : EIATTR_EXTERNS
	.align		4
        /*0070*/ 	.byte	0x04, 0x0f
        /*0072*/ 	.short	(.L_174 - .L_173)


	//   ....[0]....
	.align		4
.L_173:
        /*0074*/ 	.word	index@(vprintf)


	//----- nvinfo : EIATTR_MERCURY_ISA_VERSION
	.align		4
.L_174:
        /*0078*/ 	.byte	0x03, 0x5f
        /*007a*/ 	.short	0x0101


	//----- nvinfo : EIATTR_VRC_CTA_INIT_COUNT
	.align		4
        /*007c*/ 	.byte	0x02, 0x4a
	.zero		1
	.zero		1


	//----- nvinfo : EIATTR_SYSCALL_OFFSETS
	.align		4
        /*0080*/ 	.byte	0x04, 0x46
        /*0082*/ 	.short	(.L_176 - .L_175)


	//   ....[0]....
.L_175:
        /*0084*/ 	.word	0x000003c0


	//----- nvinfo : EIATTR_EXIT_INSTR_OFFSETS
	.align		4
.L_176:
        /*0088*/ 	.byte	0x04, 0x1c
        /*008a*/ 	.short	(.L_178 - .L_177)


	//   ....[0]....
.L_177:
        /*008c*/ 	.word	0x000002f0


	//   ....[1]....
        /*0090*/ 	.word	0x000003d0


	//----- nvinfo : EIATTR_CRS_STACK_SIZE
	.align		4
.L_178:
        /*0094*/ 	.byte	0x04, 0x1e
        /*0096*/ 	.short	(.L_180 - .L_179)
.L_179:
        /*0098*/ 	.word	0x00000000


	//----- nvinfo : EIATTR_CBANK_PARAM_SIZE
	.align		4
.L_180:
        /*009c*/ 	.byte	0x03, 0x19
        /*009e*/ 	.short	0x0028


	//----- nvinfo : EIATTR_PARAM_CBANK
	.align		4
        /*00a0*/ 	.byte	0x04, 0x0a
        /*00a2*/ 	.short	(.L_182 - .L_181)
	.align		4
.L_181:
        /*00a4*/ 	.word	index@(.nv.constant0._Z16calculate_hit_p3iiiPdS_S_)
        /*00a8*/ 	.short	0x0380
        /*00aa*/ 	.short	0x0028


	//----- nvinfo : EIATTR_SW_WAR
	.align		4
.L_182:
        /*00ac*/ 	.byte	0x04, 0x36
        /*00ae*/ 	.short	(.L_184 - .L_183)
.L_183:
        /*00b0*/ 	.word	0x00000008
.L_184:


//--------------------- .nv.info._Z13calculate_hitiiiPdS_S_ --------------------------
	.section	.nv.info._Z13calculate_hitiiiPdS_S_,"",@"SHT_CUDA_INFO"
	.sectionflags	@""
	.align	4


	//----- nvinfo : EIATTR_CUDA_API_VERSION
	.align		4
        /*0000*/ 	.byte	0x04, 0x37
        /*0002*/ 	.short	(.L_186 - .L_185)
.L_185:
        /*0004*/ 	.word	0x00000082


	//----- nvinfo : EIATTR_KPARAM_INFO
	.align		4
.L_186:
        /*0008*/ 	.byte	0x04, 0x17
        /*000a*/ 	.short	(.L_188 - .L_187)
.L_187:
        /*000c*/ 	.word	0x00000000
        /*0010*/ 	.short	0x0005
        /*0012*/ 	.short	0x0020
        /*0014*/ 	.byte	0x00, 0xf5, 0x21, 0x00


	//----- nvinfo : EIATTR_KPARAM_INFO
	.align		4
.L_188:
        /*0018*/ 	.byte	0x04, 0x17
        /*001a*/ 	.short	(.L_190 - .L_189)
.L_189:
        /*001c*/ 	.word	0x00000000
        /*0020*/ 	.short	0x0004
        /*0022*/ 	.short	0x0018
        /*0024*/ 	.byte	0x00, 0xf5, 0x21, 0x00


	//----- nvinfo : EIATTR_KPARAM_INFO
	.align		4
.L_190:
        /*0028*/ 	.byte	0x04, 0x17
        /*002a*/ 	.short	(.L_192 - .L_191)
.L_191:
        /*002c*/ 	.word	0x00000000
        /*0030*/ 	.short	0x0003
        /*0032*/ 	.short	0x0010
        /*0034*/ 	.byte	0x00, 0xf5, 0x21, 0x00


	//----- nvinfo : EIATTR_KPARAM_INFO
	.align		4
.L_192:
        /*0038*/ 	.byte	0x04, 0x17
        /*003a*/ 	.short	(.L_194 - .L_193)
.L_193:
        /*003c*/ 	.word	0x00000000
        /*0040*/ 	.short	0x0002
        /*0042*/ 	.short	0x0008
        /*0044*/ 	.byte	0x00, 0xf0, 0x11, 0x00


	//----- nvinfo : EIATTR_KPARAM_INFO
	.align		4
.L_194:
        /*0048*/ 	.byte	0x04, 0x17
        /*004a*/ 	.short	(.L_196 - .L_195)
.L_195:
        /*004c*/ 	.word	0x00000000
        /*0050*/ 	.short	0x0001
        /*0052*/ 	.short	0x0004
        /*0054*/ 	.byte	0x00, 0xf0, 0x11, 0x00


	//----- nvinfo : EIATTR_KPARAM_INFO
	.align		4
.L_196:
        /*0058*/ 	.byte	0x04, 0x17
        /*005a*/ 	.short	(.L_198 - .L_197)
.L_197:
        /*005c*/ 	.word	0x00000000
        /*0060*/ 	.short	0x0000
        /*0062*/ 	.short	0x0000
        /*0064*/ 	.byte	0x00, 0xf0, 0x11, 0x00


	//----- nvinfo : EIATTR_SPARSE_MMA_MASK
	.align		4
.L_198:
        /*0068*/ 	.byte	0x03, 0x50
        /*006a*/ 	.short	0x0000


	//----- nvinfo : EIATTR_MAXREG_COUNT
	.align		4
        /*006c*/ 	.byte	0x03, 0x1b
        /*006e*/ 	.short	0x00ff


	//----- nvinfo : EIATTR_EXTERNS
	.align		4
        /*0070*/ 	.byte	0x04, 0x0f
        /*0072*/ 	.short	(.L_200 - .L_199)


	//   ....[0]....
	.align		4
.L_199:
        /*0074*/ 	.word	index@(vprintf)


	//----- nvinfo : EIATTR_MERCURY_ISA_VERSION
	.align		4
.L_200:
        /*0078*/ 	.byte	0x03, 0x5f
        /*007a*/ 	.short	0x0101


	//----- nvinfo : EIATTR_VRC_CTA_INIT_COUNT
	.align		4
        /*007c*/ 	.byte	0x02, 0x4a
	.zero		1
	.zero		1


	//----- nvinfo : EIATTR_SYSCALL_OFFSETS
	.align		4
        /*0080*/ 	.byte	0x04, 0x46
        /*0082*/ 	.short	(.L_202 - .L_201)


	//   ....[0]....
.L_201:
        /*0084*/ 	.word	0x000003c0


	//----- nvinfo : EIATTR_EXIT_INSTR_OFFSETS
	.align		4
.L_202:
        /*0088*/ 	.byte	0x04, 0x1c
        /*008a*/ 	.short	(.L_204 - .L_203)


	//   ....[0]....
.L_203:
        /*008c*/ 	.word	0x000002f0


	//   ....[1]....
        /*0090*/ 	.word	0x000003d0


	//----- nvinfo : EIATTR_CRS_STACK_SIZE
	.align		4
.L_204:
        /*0094*/ 	.byte	0x04, 0x1e
        /*0096*/ 	.short	(.L_206 - .L_205)
.L_205:
        /*0098*/ 	.word	0x00000000


	//----- nvinfo : EIATTR_CBANK_PARAM_SIZE
	.align		4
.L_206:
        /*009c*/ 	.byte	0x03, 0x19
        /*009e*/ 	.short	0x0028


	//----- nvinfo : EIATTR_PARAM_CBANK
	.align		4
        /*00a0*/ 	.byte	0x04, 0x0a
        /*00a2*/ 	.short	(.L_208 - .L_207)
	.align		4
.L_207:
        /*00a4*/ 	.word	index@(.nv.constant0._Z13calculate_hitiiiPdS_S_)
        /*00a8*/ 	.short	0x0380
        /*00aa*/ 	.short	0x0028


	//----- nvinfo : EIATTR_SW_WAR
	.align		4
.L_208:
        /*00ac*/ 	.byte	0x04, 0x36
        /*00ae*/ 	.short	(.L_210 - .L_209)
.L_209:
        /*00b0*/ 	.word	0x00000008
.L_210:


//--------------------- .nv.info._Z21calculate_missle_costdi --------------------------
	.section	.nv.info._Z21calculate_missle_costdi,"",@"SHT_CUDA_INFO"
	.sectionflags	@""
	.align	4


	//----- nvinfo : EIATTR_CUDA_API_VERSION
	.align		4
        /*0000*/ 	.byte	0x04, 0x37
        /*0002*/ 	.short	(.L_212 - .L_211)
.L_211:
        /*0004*/ 	.word	0x00000082


	//----- nvinfo : EIATTR_KPARAM_INFO
	.align		4
.L_212:
        /*0008*/ 	.byte	0x04, 0x17
        /*000a*/ 	.short	(.L_214 - .L_213)
.L_213:
        /*000c*/ 	.word	0x00000000
        /*0010*/ 	.short	0x0001
        /*0012*/ 	.short	0x0008
        /*0014*/ 	.byte	0x00, 0xf0, 0x11, 0x00


	//----- nvinfo : EIATTR_KPARAM_INFO
	.align		4
.L_214:
        /*0018*/ 	.byte	0x04, 0x17
        /*001a*/ 	.short	(.L_216 - .L_215)
.L_215:
        /*001c*/ 	.word	0x00000000
        /*0020*/ 	.short	0x0000
        /*0022*/ 	.short	0x0000
        /*0024*/ 	.byte	0x00, 0xf0, 0x21, 0x00


	//----- nvinfo : EIATTR_SPARSE_MMA_MASK
	.align		4
.L_216:
        /*0028*/ 	.byte	0x03, 0x50
        /*002a*/ 	.short	0x0000


	//----- nvinfo : EIATTR_MAXREG_COUNT
	.align		4
        /*002c*/ 	.byte	0x03, 0x1b
        /*002e*/ 	.short	0x00ff


	//----- nvinfo : EIATTR_EXTERNS
	.align		4
        /*0030*/ 	.byte	0x04, 0x0f
        /*0032*/ 	.short	(.L_218 - .L_217)


	//   ....[0]....
	.align		4
.L_217:
        /*0034*/ 	.word	index@(vprintf)


	//----- nvinfo : EIATTR_MERCURY_ISA_VERSION
	.align		4
.L_218:
        /*0038*/ 	.byte	0x03, 0x5f
        /*003a*/ 	.short	0x0101


	//----- nvinfo : EIATTR_VRC_CTA_INIT_COUNT
	.align		4
        /*003c*/ 	.byte	0x02, 0x4a
	.zero		1
	.zero		1


	//----- nvinfo : EIATTR_SYSCALL_OFFSETS
	.align		4
        /*0040*/ 	.byte	0x04, 0x46
        /*0042*/ 	.short	(.L_220 - .L_219)


	//   ....[0]....
.L_219:
        /*0044*/ 	.word	0x00000100


	//----- nvinfo : EIATTR_EXIT_INSTR_OFFSETS
	.align		4
.L_220:
        /*0048*/ 	.byte	0x04, 0x1c
        /*004a*/ 	.short	(.L_222 - .L_221)


	//   ....[0]....
.L_221:
        /*004c*/ 	.word	0x00000050


	//   ....[1]....
        /*0050*/ 	.word	0x00000180


	//   ....[2]....
        /*0054*/ 	.word	0x000001d0


	//----- nvinfo : EIATTR_CBANK_PARAM_SIZE
	.align		4
.L_222:
        /*0058*/ 	.byte	0x03, 0x19
        /*005a*/ 	.short	0x000c


	//----- nvinfo : EIATTR_PARAM_CBANK
	.align		4
        /*005c*/ 	.byte	0x04, 0x0a
        /*005e*/ 	.short	(.L_224 - .L_223)
	.align		4
.L_223:
        /*0060*/ 	.word	index@(.nv.constant0._Z21calculate_missle_costdi)
        /*0064*/ 	.short	0x0380
        /*0066*/ 	.short	0x000c


	//----- nvinfo : EIATTR_SW_WAR
	.align		4
.L_224:
        /*0068*/ 	.byte	0x04, 0x36
        /*006a*/ 	.short	(.L_226 - .L_225)
.L_225:
        /*006c*/ 	.word	0x00000008
.L_226:


//--------------------- .nv.info._Z25calculate_missle_distanceiiPdS_S_ --------------------------
	.section	.nv.info._Z25calculate_missle_distanceiiPdS_S_,"",@"SHT_CUDA_INFO"
	.sectionflags	@""
	.align	4


	//----- nvinfo : EIATTR_CUDA_API_VERSION
	.align		4
        /*0000*/ 	.byte	0x04, 0x37
        /*0002*/ 	.short	(.L_228 - .L_227)
.L_227:
        /*0004*/ 	.word	0x00000082


	//----- nvinfo : EIATTR_KPARAM_INFO
	.align		4
.L_228:
        /*0008*/ 	.byte	0x04, 0x17
        /*000a*/ 	.short	(.L_230 - .L_229)
.L_229:
        /*000c*/ 	.word	0x00000000
        /*0010*/ 	.short	0x0004
        /*0012*/ 	.short	0x0018
        /*0014*/ 	.byte	0x00, 0xf5, 0x21, 0x00


	//----- nvinfo : EIATTR_KPARAM_INFO
	.align		4
.L_230:
        /*0018*/ 	.byte	0x04, 0x17
        /*001a*/ 	.short	(.L_232 - .L_231)
.L_231:
        /*001c*/ 	.word	0x00000000
        /*0020*/ 	.short	0x0003
        /*0022*/ 	.short	0x0010
        /*0024*/ 	.byte	0x00, 0xf5, 0x21, 0x00


	//----- nvinfo : EIATTR_KPARAM_INFO
	.align		4
.L_232:
        /*0028*/ 	.byte	0x04, 0x17
        /*002a*/ 	.short	(.L_234 - .L_233)
.L_233:
        /*002c*/ 	.word	0x00000000
        /*0030*/ 	.short	0x0002
        /*0032*/ 	.short	0x0008
        /*0034*/ 	.byte	0x00, 0xf5, 0x21, 0x00


	//----- nvinfo : EIATTR_KPARAM_INFO
	.align		4
.L_234:
        /*0038*/ 	.byte	0x04, 0x17
        /*003a*/ 	.short	(.L_236 - .L_235)
.L_235:
        /*003c*/ 	.word	0x00000000
        /*0040*/ 	.short	0x0001
        /*0042*/ 	.short	0x0004
        /*0044*/ 	.byte	0x00, 0xf0, 0x11, 0x00


	//----- nvinfo : EIATTR_KPARAM_INFO
	.align		4
.L_236:
        /*0048*/ 	.byte	0x04, 0x17
        /*004a*/ 	.short	(.L_238 - .L_237)
.L_237:
        /*004c*/ 	.word	0x00000000
        /*0050*/ 	.short	0x0000
        /*0052*/ 	.short	0x0000
        /*0054*/ 	.byte	0x00, 0xf0, 0x11, 0x00


	//----- nvinfo : EIATTR_SPARSE_MMA_MASK
	.align		4
.L_238:
        /*0058*/ 	.byte	0x03, 0x50
        /*005a*/ 	.short	0x0000


	//----- nvinfo : EIATTR_MAXREG_COUNT
	.align		4
        /*005c*/ 	.byte	0x03, 0x1b
        /*005e*/ 	.short	0x00ff


	//----- nvinfo : EIATTR_MERCURY_ISA_VERSION
	.align		4
        /*0060*/ 	.byte	0x03, 0x5f
        /*0062*/ 	.short	0x0101


	//----- nvinfo : EIATTR_VRC_CTA_INIT_COUNT
	.align		4
        /*0064*/ 	.byte	0x02, 0x4a
	.zero		1
	.zero		1


	//----- nvinfo : EIATTR_EXIT_INSTR_OFFSETS
	.align		4
        /*0068*/ 	.byte	0x04, 0x1c
        /*006a*/ 	.short	(.L_240 - .L_239)


	//   ....[0]....
.L_239:
        /*006c*/ 	.word	0x000002c0


	//----- nvinfo : EIATTR_CRS_STACK_SIZE
	.align		4
.L_240:
        /*0070*/ 	.byte	0x04, 0x1e
        /*0072*/ 	.short	(.L_242 - .L_241)
.L_241:
        /*0074*/ 	.word	0x00000000


	//----- nvinfo : EIATTR_CBANK_PARAM_SIZE
	.align		4
.L_242:
        /*0078*/ 	.byte	0x03, 0x19
        /*007a*/ 	.short	0x0020


	//----- nvinfo : EIATTR_PARAM_CBANK
	.align		4
        /*007c*/ 	.byte	0x04, 0x0a
        /*007e*/ 	.short	(.L_244 - .L_243)
	.align		4
.L_243:
        /*0080*/ 	.word	index@(.nv.constant0._Z25calculate_missle_distanceiiPdS_S_)
        /*0084*/ 	.short	0x0380
        /*0086*/ 	.short	0x0020


	//----- nvinfo : EIATTR_SW_WAR
	.align		4
.L_244:
        /*0088*/ 	.byte	0x04, 0x36
        /*008a*/ 	.short	(.L_246 - .L_245)
.L_245:
        /*008c*/ 	.word	0x00000008
.L_246:


//--------------------- .nv.info._Z13calculate_miniiPdS_S_ --------------------------
	.section	.nv.info._Z13calculate_miniiPdS_S_,"",@"SHT_CUDA_INFO"
	.sectionflags	@""
	.align	4


	//----- nvinfo : EIATTR_CUDA_API_VERSION
	.align		4
        /*0000*/ 	.byte	0x04, 0x37
        /*0002*/ 	.short	(.L_248 - .L_247)
.L_247:
        /*0004*/ 	.word	0x00000082


	//----- nvinfo : EIATTR_KPARAM_INFO
	.align		4
.L_248:
        /*0008*/ 	.byte	0x04, 0x17
        /*000a*/ 	.short	(.L_250 - .L_249)
.L_249:
        /*000c*/ 	.word	0x00000000
        /*0010*/ 	.short	0x0004
        /*0012*/ 	.short	0x0018
        /*0014*/ 	.byte	0x00, 0xf5, 0x21, 0x00


	//----- nvinfo : EIATTR_KPARAM_INFO
	.align		4
.L_250:
        /*0018*/ 	.byte	0x04, 0x17
        /*001a*/ 	.short	(.L_252 - .L_251)
.L_251:
        /*001c*/ 	.word	0x00000000
        /*0020*/ 	.short	0x0003
        /*0022*/ 	.short	0x0010
        /*0024*/ 	.byte	0x00, 0xf5, 0x21, 0x00


	//----- nvinfo : EIATTR_KPARAM_INFO
	.align		4
.L_252:
        /*0028*/ 	.byte	0x04, 0x17
        /*002a*/ 	.short	(.L_254 - .L_253)
.L_253:
        /*002c*/ 	.word	0x00000000
        /*0030*/ 	.short	0x0002
        /*0032*/ 	.short	0x0008
        /*0034*/ 	.byte	0x00, 0xf5, 0x21, 0x00


	//----- nvinfo : EIATTR_KPARAM_INFO
	.align		4
.L_254:
        /*0038*/ 	.byte	0x04, 0x17
        /*003a*/ 	.short	(.L_256 - .L_255)
.L_255:
        /*003c*/ 	.word	0x00000000
        /*0040*/ 	.short	0x0001
        /*0042*/ 	.short	0x0004
        /*0044*/ 	.byte	0x00, 0xf0, 0x11, 0x00


	//----- nvinfo : EIATTR_KPARAM_INFO
	.align		4
.L_256:
        /*0048*/ 	.byte	0x04, 0x17
        /*004a*/ 	.short	(.L_258 - .L_257)
.L_257:
        /*004c*/ 	.word	0x00000000
        /*0050*/ 	.short	0x0000
        /*0052*/ 	.short	0x0000
        /*0054*/ 	.byte	0x00, 0xf0, 0x11, 0x00


	//----- nvinfo : EIATTR_SPARSE_MMA_MASK
	.align		4
.L_258:
        /*0058*/ 	.byte	0x03, 0x50
        /*005a*/ 	.short	0x0000


	//----- nvinfo : EIATTR_MAXREG_COUNT
	.align		4
        /*005c*/ 	.byte	0x03, 0x1b
        /*005e*/ 	.short	0x00ff


	//----- nvinfo : EIATTR_MERCURY_ISA_VERSION
	.align		4
        /*0060*/ 	.byte	0x03, 0x5f
        /*0062*/ 	.short	0x0101


	//----- nvinfo : EIATTR_VRC_CTA_INIT_COUNT
	.align		4
        /*0064*/ 	.byte	0x02, 0x4a
	.zero		1
	.zero		1


	//----- nvinfo : EIATTR_EXIT_INSTR_OFFSETS
	.align		4
        /*0068*/ 	.byte	0x04, 0x1c
        /*006a*/ 	.short	(.L_260 - .L_259)


	//   ....[0]....
.L_259:
        /*006c*/ 	.word	0x00000350


	//----- nvinfo : EIATTR_CRS_STACK_SIZE
	.align		4
.L_260:
        /*0070*/ 	.byte	0x04, 0x1e
        /*0072*/ 	.short	(.L_262 - .L_261)
.L_261:
        /*0074*/ 	.word	0x00000000


	//----- nvinfo : EIATTR_CBANK_PARAM_SIZE
	.align		4
.L_262:
        /*0078*/ 	.byte	0x03, 0x19
        /*007a*/ 	.short	0x0020


	//----- nvinfo : EIATTR_PARAM_CBANK
	.align		4
        /*007c*/ 	.byte	0x04, 0x0a
        /*007e*/ 	.short	(.L_264 - .L_263)
	.align		4
.L_263:
        /*0080*/ 	.word	index@(.nv.constant0._Z13calculate_miniiPdS_S_)
        /*0084*/ 	.short	0x0380
        /*0086*/ 	.short	0x0020


	//----- nvinfo : EIATTR_SW_WAR
	.align		4
.L_264:
        /*0088*/ 	.byte	0x04, 0x36
        /*008a*/ 	.short	(.L_266 - .L_265)
.L_265:
        /*008c*/ 	.word	0x00000008
.L_266:


//--------------------- .nv.callgraph             --------------------------
	.section	.nv.callgraph,"",@"SHT_CUDA_CALLGRAPH"
	.align	4
	.sectionentsize	8
	.align		4
        /*0000*/ 	.word	0x00000000
	.align		4
        /*0004*/ 	.word	0xffffffff
	.align		4
        /*0008*/ 	.word	index@(_Z16calculate_hit_p3iiiPdS_S_)
	.align		4
        /*000c*/ 	.word	index@(vprintf)
	.align		4
        /*0010*/ 	.word	index@(_Z13calculate_hitiiiPdS_S_)
	.align		4
        /*0014*/ 	.word	index@(vprintf)
	.align		4
        /*0018*/ 	.word	index@(_Z21calculate_missle_costdi)
	.align		4
        /*001c*/ 	.word	index@(vprintf)
	.align		4
        /*0020*/ 	.word	0x00000000
	.align		4
        /*0024*/ 	.word	0xfffffffe
	.align		4
        /*0028*/ 	.word	0x00000000
	.align		4
        /*002c*/ 	.word	0xfffffffd
	.align		4
        /*0030*/ 	.word	0x00000000
	.align		4
        /*0034*/ 	.word	0xfffffffc


//--------------------- .nv.constant4             --------------------------
	.section	.nv.constant4,"a",@progbits
	.align	8
	.align		8
.nv.constant4:
        /*0000*/ 	.dword	min_dist_gpu
	.align		8
        /*0008*/ 	.dword	target_distance_gpu
	.align		8
        /*0010*/ 	.dword	missel_travel_distance_gpu
	.align		8
        /*0018*/ 	.dword	time_gpu
	.align		8
        /*0020*/ 	.dword	missile_cost_gpu
	.align		8
        /*0028*/ 	.dword	is_hit_gpu
	.align		8
        /*0030*/ 	.dword	is_explode_gpu
	.align		8
        /*0038*/ 	.dword	is_saved_gpu
	.align		8
        /*0040*/ 	.dword	hit_time_step_gpu
	.align		8
        /*0048*/ 	.dword	hit_time_step_p3_gpu
	.align		8
        /*0050*/ 	.dword	gravity_device_id_gpu
	.align		8
        /*0058*/ 	.dword	$str
	.align		8
        /*0060*/ 	.dword	$str$1
	.align		8
        /*0068*/ 	.dword	__cudart_i2opi_d
	.align		8
        /*0070*/ 	.dword	__cudart_sin_cos_coeffs
	.align		8
        /*0078*/ 	.dword	vprintf


//--------------------- .text._Z8run_stepiiPdS_S_S_S_S_S_Pi --------------------------
	.section	.text._Z8run_stepiiPdS_S_S_S_S_S_Pi,"ax",@progbits
	.align	128
        .global         _Z8run_stepiiPdS_S_S_S_S_S_Pi
        .type           _Z8run_stepiiPdS_S_S_S_S_S_Pi,@function
        .size           _Z8run_stepiiPdS_S_S_S_S_S_Pi,(.L_x_75 - _Z8run_stepiiPdS_S_S_S_S_S_Pi)
        .other          _Z8run_stepiiPdS_S_S_S_S_S_Pi,@"STO_CUDA_ENTRY STV_DEFAULT"
_Z8run_stepiiPdS_S_S_S_S_S_Pi:
.text._Z8run_stepiiPdS_S_S_S_S_S_Pi:
[----:B------:R-:W0:Y:S01]  /*0000*/  LDC R1, c[0x0][0x37c] ;  /* 0x0000df00ff017b82 */ /* 0x000e220000000800 */
[----:B------:R-:W1:Y:S01]  /*0010*/  S2R R9, SR_TID.X ;  /* 0x0000000000097919 */ /* 0x000e620000002100 */
[----:B------:R-:W2:Y:S01]  /*0020*/  LDCU UR4, c[0x0][0x384] ;  /* 0x00007080ff0477ac */ /* 0x000ea20008000800 */
[----:B0-----:R-:W-:Y:S01]  /*0030*/  VIADD R1, R1, 0xffffffd8 ;  /* 0xffffffd801017836 */ /* 0x001fe20000000000 */
[----:B------:R-:W2:Y:S01]  /*0040*/  S2R R8, SR_CTAID.X ;  /* 0x0000000000087919 */ /* 0x000ea20000002500 */
[----:B------:R-:W0:Y:S01]  /*0050*/  LDCU.64 UR6, c[0x0][0x358] ;  /* 0x00006b00ff0677ac */ /* 0x000e220008000a00 */
[----:B-1----:R-:W-:-:S13]  /*0060*/  ISETP.NE.AND P0, PT, R9, RZ, PT ;  /* 0x000000ff0900720c */ /* 0x002fda0003f05270 */
[----:B------:R-:W1:Y:S01]  /*0070*/  @!P0 S2R R3, SR_CgaCtaId ;  /* 0x0000000000038919 */ /* 0x000e620000008800 */
[----:B------:R-:W-:-:S04]  /*0080*/  @!P0 MOV R0, 0x400 ;  /* 0x0000040000008802 */ /* 0x000fc80000000f00 */
[----:B-1----:R-:W-:-:S05]  /*0090*/  @!P0 LEA R0, R3, R0, 0x18 ;  /* 0x0000000003008211 */ /* 0x002fca00078ec0ff */
[----:B------:R1:W-:Y:S04]  /*00a0*/  @!P0 STS.128 [R0], RZ ;  /* 0x000000ff00008388 */ /* 0x0003e80000000c00 */
[----:B------:R1:W-:Y:S01]  /*00b0*/  @!P0 STS.64 [R0+0x10], RZ ;  /* 0x000010ff00008388 */ /* 0x0003e20000000a00 */
[----:B--2---:R-:W-:-:S13]  /*00c0*/  ISETP.GE.AND P0, PT, R8, UR4, PT ;  /* 0x0000000408007c0c */ /* 0x004fda000bf06270 */
[----:B01----:R-:W-:Y:S05]  /*00d0*/  @P0 BRA `(.L_x_0) ;  /* 0x00000010005c0947 */ /* 0x003fea0003800000 */
[----:B------:R-:W0:Y:S01]  /*00e0*/  MUFU.RCP64H R3, 6000 ;  /* 0x40b7700000037908 */ /* 0x000e220000001800 */
[----:B------:R-:W-:Y:S01]  /*00f0*/  IMAD.MOV.U32 R6, RZ, RZ, 0x0 ;  /* 0x00000000ff067424 */ /* 0x000fe200078e00ff */
[----:B------:R-:W1:Y:S01]  /*0100*/  LDCU UR4, c[0x0][0x380] ;  /* 0x00007000ff0477ac */ /* 0x000e620008000800 */
[----:B------:R-:W-:Y:S02]  /*0110*/  IMAD.MOV.U32 R7, RZ, RZ, 0x40b77000 ;  /* 0x40b77000ff077424 */ /* 0x000fe400078e00ff */
[----:B------:R-:W-:-:S06]  /*0120*/  IMAD.MOV.U32 R2, RZ, RZ, 0x1 ;  /* 0x00000001ff027424 */ /* 0x000fcc00078e00ff */
[----:B0-----:R-:W-:Y:S01]  /*0130*/  DFMA R4, R2, -R6, 1 ;  /* 0x3ff000000204742b */ /* 0x001fe20000000806 */
[----:B-1----:R-:W-:-:S07]  /*0140*/  UIMAD UR4, UR4, 0x3c, URZ ;  /* 0x0000003c040478a4 */ /* 0x002fce000f8e02ff */
[----:B------:R-:W-:-:S08]  /*0150*/  DFMA R4, R4, R4, R4 ;  /* 0x000000040404722b */ /* 0x000fd00000000004 */
[----:B------:R-:W-:Y:S02]  /*0160*/  DFMA R2, R2, R4, R2 ;  /* 0x000000040202722b */ /* 0x000fe40000000002 */
[----:B------:R-:W0:Y:S06]  /*0170*/  I2F.F64 R4, UR4 ;  /* 0x0000000400047d12 */ /* 0x000e2c0008201c00 */
[----:B------:R-:W-:-:S08]  /*0180*/  DFMA R6, R2, -R6, 1 ;  /* 0x3ff000000206742b */ /* 0x000fd00000000806 */
[----:B------:R-:W-:Y:S01]  /*0190*/  DFMA R2, R2, R6, R2 ;  /* 0x000000060202722b */ /* 0x000fe20000000002 */
[----:B0-----:R-:W-:-:S07]  /*01a0*/  FSETP.GEU.AND P1, PT, |R5|, 6.5827683646048100446e-37, PT ;  /* 0x036000000500780b */ /* 0x001fce0003f2e200 */
[----:B------:R-:W-:-:S08]  /*01b0*/  DMUL R6, R4, R2 ;  /* 0x0000000204067228 */ /* 0x000fd00000000000 */
[----:B------:R-:W-:-:S08]  /*01c0*/  DFMA R10, R6, -6000, R4 ;  /* 0xc0b77000060a782b */ /* 0x000fd00000000004 */
[----:B------:R-:W-:-:S10]  /*01d0*/  DFMA R2, R2, R10, R6 ;  /* 0x0000000a0202722b */ /* 0x000fd40000000006 */
[----:B------:R-:W-:-:S05]  /*01e0*/  FFMA R0, RZ, 5.732421875, R3 ;  /* 0x40b77000ff007823 */ /* 0x000fca0000000003 */
[----:B------:R-:W-:-:S13]  /*01f0*/  FSETP.GT.AND P0, PT, |R0|, 1.469367938527859385e-39, PT ;  /* 0x001000000000780b */ /* 0x000fda0003f04200 */
[----:B------:R-:W-:Y:S05]  /*0200*/  @P0 BRA P1, `(.L_x_1) ;  /* 0x0000000000200947 */ /* 0x000fea0000800000 */
[----:B------:R-:W-:Y:S01]  /*0210*/  IMAD.MOV.U32 R28, RZ, RZ, R4 ;  /* 0x000000ffff1c7224 */ /* 0x000fe200078e0004 */
[----:B------:R-:W-:Y:S01]  /*0220*/  MOV R38, 0x270 ;  /* 0x0000027000267802 */ /* 0x000fe20000000f00 */
[----:B------:R-:W-:Y:S02]  /*0230*/  IMAD.MOV.U32 R29, RZ, RZ, R5 ;  /* 0x000000ffff1d7224 */ /* 0x000fe400078e0005 */
[----:B------:R-:W-:Y:S02]  /*0240*/  IMAD.MOV.U32 R22, RZ, RZ, RZ ;  /* 0x000000ffff167224 */ /* 0x000fe400078e00ff */
[----:B------:R-:W-:-:S07]  /*0250*/  IMAD.MOV.U32 R23, RZ, RZ, 0x40b77000 ;  /* 0x40b77000ff177424 */ /* 0x000fce00078e00ff */
[----:B------:R-:W-:Y:S05]  /*0260*/  CALL.REL.NOINC `($__internal_0_$__cuda_sm20_div_rn_f64_full) ;  /* 0x0000001000a47944 */ /* 0x000fea0003c00000 */
[----:B------:R-:W-:Y:S02]  /*0270*/  IMAD.MOV.U32 R2, RZ, RZ, R12 ;  /* 0x000000ffff027224 */ /* 0x000fe400078e000c */
[----:B------:R-:W-:-:S07]  /*0280*/  IMAD.MOV.U32 R3, RZ, RZ, R13 ;  /* 0x000000ffff037224 */ /* 0x000fce00078e000d */
.L_x_1:
[----:B------:R-:W-:Y:S01]  /*0290*/  UMOV UR4, 0x6dc9c883 ;  /* 0x6dc9c88300047882 */ /* 0x000fe20000000000 */
[----:B------:R-:W-:Y:S01]  /*02a0*/  UMOV UR5, 0x3fe45f30 ;  /* 0x3fe45f3000057882 */ /* 0x000fe20000000000 */
[C---:B------:R-:W-:Y:S01]  /*02b0*/  DSETP.NEU.AND P0, PT, |R2|.reuse, +INF , PT ;  /* 0x7ff000000200742a */ /* 0x040fe20003f0d200 */
[----:B------:R-:W0:Y:S01]  /*02c0*/  LDCU UR8, c[0x0][0x360] ;  /* 0x00006c00ff0877ac */ /* 0x000e220008000800 */
[C---:B------:R-:W-:Y:S01]  /*02d0*/  DMUL R4, R2.reuse, UR4 ;  /* 0x0000000402047c28 */ /* 0x040fe20008000000 */
[----:B------:R-:W-:Y:S01]  /*02e0*/  UMOV UR4, 0x54442d18 ;  /* 0x54442d1800047882 */ /* 0x000fe20000000000 */
[----:B------:R-:W-:Y:S02]  /*02f0*/  UMOV UR5, 0x3ff921fb ;  /* 0x3ff921fb00057882 */ /* 0x000fe40000000000 */
[----:B------:R-:W-:Y:S01]  /*0300*/  DSETP.LTU.OR P2, PT, |R2|, 2.14748364800000000000e+09, !P0 ;  /* 0x41e000000200742a */ /* 0x000fe20004749600 */
[----:B------:R-:W1:Y:S05]  /*0310*/  LDCU UR9, c[0x0][0x370] ;  /* 0x00006e00ff0977ac */ /* 0x000e6a0008000800 */
[----:B------:R2:W3:Y:S02]  /*0320*/  F2I.F64 R4, R4 ;  /* 0x0000000400047311 */ /* 0x0004e40000301100 */
[----:B--2---:R-:W-:-:S06]  /*0330*/  IMAD.MOV.U32 R5, RZ, RZ, R8 ;  /* 0x000000ffff057224 */ /* 0x004fcc00078e0008 */
[----:B---3--:R2:W3:Y:S02]  /*0340*/  I2F.F64 R6, R4 ;  /* 0x0000000400067312 */ /* 0x0084e40000201c00 */
[----:B--2---:R-:W-:Y:S01]  /*0350*/  SEL R4, R4, RZ, P0 ;  /* 0x000000ff04047207 */ /* 0x004fe20000000000 */
[----:B---3--:R-:W-:Y:S01]  /*0360*/  DFMA R10, R6, -UR4, R2 ;  /* 0x80000004060a7c2b */ /* 0x008fe20008000002 */
[----:B------:R-:W-:Y:S01]  /*0370*/  UMOV UR4, 0x33145c00 ;  /* 0x33145c0000047882 */ /* 0x000fe20000000000 */
[----:B------:R-:W-:-:S06]  /*0380*/  UMOV UR5, 0x3c91a626 ;  /* 0x3c91a62600057882 */ /* 0x000fcc0000000000 */
[----:B------:R-:W-:Y:S01]  /*0390*/  DFMA R10, R6, -UR4, R10 ;  /* 0x80000004060a7c2b */ /* 0x000fe2000800000a */
[----:B------:R-:W-:Y:S01]  /*03a0*/  UMOV UR4, 0x252049c0 ;  /* 0x252049c000047882 */ /* 0x000fe20000000000 */
[----:B------:R-:W-:-:S06]  /*03b0*/  UMOV UR5, 0x397b839a ;  /* 0x397b839a00057882 */ /* 0x000fcc0000000000 */
[----:B------:R-:W-:Y:S02]  /*03c0*/  DFMA R10, R6, -UR4, R10 ;  /* 0x80000004060a7c2b */ /* 0x000fe4000800000a */
[----:B------:R-:W-:-:S10]  /*03d0*/  DMUL R6, RZ, R2 ;  /* 0x00000002ff067228 */ /* 0x000fd40000000000 */
[----:B------:R-:W-:Y:S02]  /*03e0*/  FSEL R6, R6, R10, !P0 ;  /* 0x0000000a06067208 */ /* 0x000fe40004000000 */
[----:B01----:R-:W-:-:S07]  /*03f0*/  FSEL R7, R7, R11, !P0 ;  /* 0x0000000b07077208 */ /* 0x003fce0004000000 */
.L_x_26:
[----:B------:R-:W0:Y:S01]  /*0400*/  LDCU UR4, c[0x0][0x384] ;  /* 0x00007080ff0477ac */ /* 0x000e220008000800 */
[----:B------:R-:W-:Y:S01]  /*0410*/  BSSY B1, `(.L_x_2) ;  /* 0x00000e0000017945 */ /* 0x000fe20003800000 */
[----:B0-----:R-:W-:-:S05]  /*0420*/  IMAD.U32 R12, RZ, RZ, UR4 ;  /* 0x00000004ff0c7e24 */ /* 0x001fca000f8e00ff */
[----:B------:R-:W-:-:S13]  /*0430*/  ISETP.GE.U32.AND P0, PT, R9, R12, PT ;  /* 0x0000000c0900720c */ /* 0x000fda0003f06070 */
[----:B------:R-:W-:Y:S05]  /*0440*/  @P0 BRA `(.L_x_3) ;  /* 0x0000000c00700947 */ /* 0x000fea0003800000 */
[----:B------:R-:W0:Y:S01]  /*0450*/  LDC.64 R24, c[0x0][0x388] ;  /* 0x0000e200ff187b82 */ /* 0x000e220000000a00 */
[----:B------:R-:W-:-:S07]  /*0460*/  IMAD.MOV.U32 R0, RZ, RZ, R9 ;  /* 0x000000ffff007224 */ /* 0x000fce00078e0009 */
[----:B------:R-:W1:Y:S01]  /*0470*/  LDC.64 R10, c[0x0][0x390] ;  /* 0x0000e400ff0a7b82 */ /* 0x000e620000000a00 */
[----:B0-----:R-:W-:-:S04]  /*0480*/  IMAD.WIDE R24, R5, 0x8, R24 ;  /* 0x0000000805187825 */ /* 0x001fc800078e0218 */
[----:B-1----:R-:W-:-:S07]  /*0490*/  IMAD.WIDE R10, R5, 0x8, R10 ;  /* 0x00000008050a7825 */ /* 0x002fce00078e020a */
.L_x_25:
[----:B------:R-:W-:Y:S01]  /*04a0*/  ISETP.NE.AND P0, PT, R5, R0, PT ;  /* 0x000000000500720c */ /* 0x000fe20003f05270 */
[----:B------:R-:W-:Y:S05]  /*04b0*/  YIELD ;  /* 0x0000000000007946 */ /* 0x000fea0003800000 */
[----:B------:R-:W-:Y:S07]  /*04c0*/  BSSY.RECONVERGENT B0, `(.L_x_4) ;  /* 0x00000cf000007945 */ /* 0x000fee0003800200 */
[----:B------:R-:W-:Y:S05]  /*04d0*/  @!P0 BRA `(.L_x_5) ;  /* 0x0000000c00348947 */ /* 0x000fea0003800000 */
[----:B------:R-:W0:Y:S08]  /*04e0*/  LDC.64 R12, c[0x0][0x3c0] ;  /* 0x0000f000ff0c7b82 */ /* 0x000e300000000a00 */
[----:B------:R-:W1:Y:S01]  /*04f0*/  LDC.64 R26, c[0x0][0x3b8] ;  /* 0x0000ee00ff1a7b82 */ /* 0x000e620000000a00 */
[----:B0-----:R-:W-:-:S06]  /*0500*/  IMAD.WIDE R12, R0, 0x4, R12 ;  /* 0x00000004000c7825 */ /* 0x001fcc00078e020c */
[----:B------:R-:W2:Y:S01]  /*0510*/  LDG.E R12, desc[UR6][R12.64] ;  /* 0x000000060c0c7981 */ /* 0x000ea2000c1e1900 */
[----:B-1----:R-:W-:-:S06]  /*0520*/  IMAD.WIDE R26, R0, 0x8, R26 ;  /* 0x00000008001a7825 */ /* 0x002fcc00078e021a */
[----:B------:R-:W5:Y:S01]  /*0530*/  LDG.E.64 R26, desc[UR6][R26.64] ;  /* 0x000000061a1a7981 */ /* 0x000f62000c1e1b00 */
[----:B------:R-:W-:Y:S01]  /*0540*/  BSSY.RECONVERGENT B3, `(.L_x_6) ;  /* 0x000002d000037945 */ /* 0x000fe20003800200 */
[----:B--2---:R-:W-:-:S13]  /*0550*/  ISETP.NE.AND P0, PT, R12, 0x1, PT ;  /* 0x000000010c00780c */ /* 0x004fda0003f05270 */
[----:B------:R-:W-:Y:S05]  /*0560*/  @P0 BRA `(.L_x_7) ;  /* 0x0000000000a80947 */ /* 0x000fea0003800000 */
[----:B------:R-:W-:Y:S01]  /*0570*/  BSSY.RECONVERGENT B2, `(.L_x_8) ;  /* 0x000000a000027945 */ /* 0x000fe20003800200 */
[----:B------:R-:W-:Y:S02]  /*0580*/  IMAD.MOV.U32 R32, RZ, RZ, R4 ;  /* 0x000000ffff207224 */ /* 0x000fe400078e0004 */
[----:B------:R-:W-:Y:S02]  /*0590*/  IMAD.MOV.U32 R28, RZ, RZ, R6 ;  /* 0x000000ffff1c7224 */ /* 0x000fe400078e0006 */
[----:B------:R-:W-:Y:S01]  /*05a0*/  IMAD.MOV.U32 R29, RZ, RZ, R7 ;  /* 0x000000ffff1d7224 */ /* 0x000fe200078e0007 */
[----:B------:R-:W-:Y:S06]  /*05b0*/  @P2 BRA `(.L_x_9) ;  /* 0x0000000000142947 */ /* 0x000fec0003800000 */
[----:B------:R-:W-:Y:S01]  /*05c0*/  IMAD.MOV.U32 R12, RZ, RZ, R2 ;  /* 0x000000ffff0c7224 */ /* 0x000fe200078e0002 */
[----:B------:R-:W-:Y:S01]  /*05d0*/  MOV R22, 0x600 ;  /* 0x0000060000167802 */ /* 0x000fe20000000f00 */
[----:B------:R-:W-:-:S07]  /*05e0*/  IMAD.MOV.U32 R28, RZ, RZ, R3 ;  /* 0x000000ffff1c7224 */ /* 0x000fce00078e0003 */
[----:B-----5:R-:W-:Y:S05]  /*05f0*/  CALL.REL.NOINC `($_Z8run_stepiiPdS_S_S_S_S_S_Pi$__internal_trig_reduction_slowpathd) ;  /* 0x0000001c00c87944 */ /* 0x020fea0003c00000 */
[----:B------:R-:W-:-:S07]  /*0600*/  IMAD.MOV.U32 R32, RZ, RZ, R14 ;  /* 0x000000ffff207224 */ /* 0x000fce00078e000e */
.L_x_9:
[----:B------:R-:W-:Y:S05]  /*0610*/  BSYNC.RECONVERGENT B2 ;  /* 0x0000000000027941 */ /* 0x000fea0003800200 */
.L_x_8:
[----:B------:R-:W0:Y:S01]  /*0620*/  LDCU.64 UR4, c[0x4][0x70] ;  /* 0x01000e00ff0477ac */ /* 0x000e220008000a00 */
[----:B------:R-:W-:-:S05]  /*0630*/  IMAD.SHL.U32 R12, R32, 0x40, RZ ;  /* 0x00000040200c7824 */ /* 0x000fca00078e00ff */
[----:B------:R-:W-:-:S04]  /*0640*/  LOP3.LUT R12, R12, 0x40, RZ, 0xc0, !PT ;  /* 0x000000400c0c7812 */ /* 0x000fc800078ec0ff */
[----:B0-----:R-:W-:-:S05]  /*0650*/  IADD3 R34, P0, PT, R12, UR4, RZ ;  /* 0x000000040c227c10 */ /* 0x001fca000ff1e0ff */
[----:B------:R-:W-:-:S05]  /*0660*/  IMAD.X R35, RZ, RZ, UR5, P0 ;  /* 0x00000005ff237e24 */ /* 0x000fca00080e06ff */
[----:B------:R-:W2:Y:S04]  /*0670*/  LDG.E.128.CONSTANT R12, desc[UR6][R34.64] ;  /* 0x00000006220c7981 */ /* 0x000ea8000c1e9d00 */
[----:B------:R-:W3:Y:S04]  /*0680*/  LDG.E.128.CONSTANT R16, desc[UR6][R34.64+0x10] ;  /* 0x0000100622107981 */ /* 0x000ee8000c1e9d00 */
[----:B------:R-:W4:Y:S01]  /*0690*/  LDG.E.128.CONSTANT R20, desc[UR6][R34.64+0x20] ;  /* 0x0000200622147981 */ /* 0x000f22000c1e9d00 */
[----:B------:R-:W-:Y:S01]  /*06a0*/  LOP3.LUT R30, R32, 0x1, RZ, 0xc0, !PT ;  /* 0x00000001201e7812 */ /* 0x000fe200078ec0ff */
[----:B------:R-:W-:-:S02]  /*06b0*/  IMAD.MOV.U32 R36, RZ, RZ, 0x20fd8164 ;  /* 0x20fd8164ff247424 */ /* 0x000fc400078e00ff */
[----:B------:R-:W-:Y:S01]  /*06c0*/  IMAD.MOV.U32 R33, RZ, RZ, 0x3da8ff83 ;  /* 0x3da8ff83ff217424 */ /* 0x000fe200078e00ff */
[----:B------:R-:W-:Y:S01]  /*06d0*/  ISETP.NE.U32.AND P0, PT, R30, 0x1, PT ;  /* 0x000000011e00780c */ /* 0x000fe20003f05070 */
[----:B------:R-:W-:-:S03]  /*06e0*/  DMUL R30, R28, R28 ;  /* 0x0000001c1c1e7228 */ /* 0x000fc60000000000 */
[----:B------:R-:W-:Y:S02]  /*06f0*/  FSEL R36, R36, -8.06006814911005101289e+34, !P0 ;  /* 0xf9785eba24247808 */ /* 0x000fe40004000000 */
[----:B------:R-:W-:-:S06]  /*0700*/  FSEL R37, -R33, 0.11223486810922622681, !P0 ;  /* 0x3de5db6521257808 */ /* 0x000fcc0004000100 */
[----:B--2---:R-:W-:-:S08]  /*0710*/  DFMA R12, R30, R36, R12 ;  /* 0x000000241e0c722b */ /* 0x004fd0000000000c */
[----:B------:R-:W-:-:S08]  /*0720*/  DFMA R12, R30, R12, R14 ;  /* 0x0000000c1e0c722b */ /* 0x000fd0000000000e */
[----:B---3--:R-:W-:-:S08]  /*0730*/  DFMA R12, R30, R12, R16 ;  /* 0x0000000c1e0c722b */ /* 0x008fd00000000010 */
[----:B------:R-:W-:-:S08]  /*0740*/  DFMA R12, R30, R12, R18 ;  /* 0x0000000c1e0c722b */ /* 0x000fd00000000012 */
[----:B----4-:R-:W-:-:S08]  /*0750*/  DFMA R12, R30, R12, R20 ;  /* 0x0000000c1e0c722b */ /* 0x010fd00000000014 */
[----:B------:R-:W-:-:S08]  /*0760*/  DFMA R12, R30, R12, R22 ;  /* 0x0000000c1e0c722b */ /* 0x000fd00000000016 */
[----:B------:R-:W-:Y:S02]  /*0770*/  DFMA R14, R12, R28, R28 ;  /* 0x0000001c0c0e722b */ /* 0x000fe4000000001c */
[----:B------:R-:W-:-:S10]  /*0780*/  DFMA R12, R30, R12, 1 ;  /* 0x3ff000001e0c742b */ /* 0x000fd4000000000c */
[----:B------:R-:W-:Y:S02]  /*0790*/  FSEL R16, R12, R14, !P0 ;  /* 0x0000000e0c107208 */ /* 0x000fe40004000000 */
[----:B------:R-:W-:Y:S01]  /*07a0*/  FSEL R17, R13, R15, !P0 ;  /* 0x0000000f0d117208 */ /* 0x000fe20004000000 */
[----:B-----5:R-:W-:Y:S01]  /*07b0*/  DMUL R14, R26, 0.5 ;  /* 0x3fe000001a0e7828 */ /* 0x020fe20000000000 */
[----:B------:R-:W-:-:S04]  /*07c0*/  LOP3.LUT P0, RZ, R32, 0x2, RZ, 0xc0, !PT ;  /* 0x0000000220ff7812 */ /* 0x000fc8000780c0ff */
[----:B------:R-:W-:-:S10]  /*07d0*/  DADD R12, RZ, -R16 ;  /* 0x00000000ff0c7229 */ /* 0x000fd40000000810 */
[----:B------:R-:W-:Y:S02]  /*07e0*/  FSEL R12, R16, R12, !P0 ;  /* 0x0000000c100c7208 */ /* 0x000fe40004000000 */
[----:B------:R-:W-:-:S06]  /*07f0*/  FSEL R13, R17, R13, !P0 ;  /* 0x0000000d110d7208 */ /* 0x000fcc0004000000 */
[----:B------:R-:W-:-:S11]  /*0800*/  DFMA R26, R14, |R12|, R26 ;  /* 0x4000000c0e1a722b */ /* 0x000fd6000000001a */
.L_x_7:
[----:B------:R-:W-:Y:S05]  /*0810*/  BSYNC.RECONVERGENT B3 ;  /* 0x0000000000037941 */ /* 0x000fea0003800200 */
.L_x_6:
[----:B------:R-:W0:Y:S01]  /*0820*/  LDC.64 R20, c[0x0][0x390] ;  /* 0x0000e400ff147b82 */ /* 0x000e220000000a00 */
[----:B------:R-:W2:Y:S04]  /*0830*/  LDG.E.64 R18, desc[UR6][R10.64] ;  /* 0x000000060a127981 */ /* 0x000ea8000c1e1b00 */
[----:B------:R-:W3:Y:S03]  /*0840*/  LDG.E.64 R16, desc[UR6][R24.64] ;  /* 0x0000000618107981 */ /* 0x000ee6000c1e1b00 */
[----:B------:R-:W1:Y:S08]  /*0850*/  LDC.64 R14, c[0x0][0x388] ;  /* 0x0000e200ff0e7b82 */ /* 0x000e700000000a00 */
[----:B------:R-:W4:Y:S01]  /*0860*/  LDC.64 R28, c[0x0][0x398] ;  /* 0x0000e600ff1c7b82 */ /* 0x000f220000000a00 */
[----:B0-----:R-:W-:-:S06]  /*0870*/  IMAD.WIDE R20, R0, 0x8, R20 ;  /* 0x0000000800147825 */ /* 0x001fcc00078e0214 */
[----:B------:R-:W2:Y:S01]  /*0880*/  LDG.E.64 R20, desc[UR6][R20.64] ;  /* 0x0000000614147981 */ /* 0x000ea2000c1e1b00 */
[----:B-1----:R-:W-:-:S05]  /*0890*/  IMAD.WIDE R14, R0, 0x8, R14 ;  /* 0x00000008000e7825 */ /* 0x002fca00078e020e */
[----:B------:R-:W3:Y:S01]  /*08a0*/  LDG.E.64 R12, desc[UR6][R14.64] ;  /* 0x000000060e0c7981 */ /* 0x000ee2000c1e1b00 */
[----:B----4-:R-:W-:-:S04]  /*08b0*/  IMAD.WIDE R22, R0, 0x8, R28 ;  /* 0x0000000800167825 */ /* 0x010fc800078e021c */
[----:B------:R-:W-:Y:S02]  /*08c0*/  IMAD.WIDE R28, R5, 0x8, R28 ;  /* 0x00000008051c7825 */ /* 0x000fe400078e021c */
[----:B------:R-:W4:Y:S04]  /*08d0*/  LDG.E.64 R22, desc[UR6][R22.64] ;  /* 0x0000000616167981 */ /* 0x000f28000c1e1b00 */
[----:B------:R-:W4:Y:S01]  /*08e0*/  LDG.E.64 R28, desc[UR6][R28.64] ;  /* 0x000000061c1c7981 */ /* 0x000f22000c1e1b00 */
[----:B------:R-:W-:Y:S01]  /*08f0*/  UMOV UR4, 0xa0b5ed8d ;  /* 0xa0b5ed8d00047882 */ /* 0x000fe20000000000 */
[----:B------:R-:W-:Y:S01]  /*0900*/  UMOV UR5, 0x3eb0c6f7 ;  /* 0x3eb0c6f700057882 */ /* 0x000fe20000000000 */
[----:B------:R-:W-:Y:S01]  /*0910*/  BSSY.RECONVERGENT B2, `(.L_x_10) ;  /* 0x0000011000027945 */ /* 0x000fe20003800200 */
[----:B--2---:R-:W-:-:S02]  /*0920*/  DADD R18, R20, -R18 ;  /* 0x0000000014127229 */ /* 0x004fc40000000812 */
[----:B---3--:R-:W-:-:S06]  /*0930*/  DADD R12, R12, -R16 ;  /* 0x000000000c0c7229 */ /* 0x008fcc0000000810 */
[----:B------:R-:W-:-:S08]  /*0940*/  DMUL R30, R18, R18 ;  /* 0x00000012121e7228 */ /* 0x000fd00000000000 */
[----:B------:R-:W-:Y:S02]  /*0950*/  DFMA R30, R12, R12, R30 ;  /* 0x0000000c0c1e722b */ /* 0x000fe4000000001e */
[----:B----4-:R-:W-:-:S08]  /*0960*/  DADD R16, R22, -R28 ;  /* 0x0000000016107229 */ /* 0x010fd0000000081c */
[----:B------:R-:W-:-:S08]  /*0970*/  DFMA R30, R16, R16, R30 ;  /* 0x00000010101e722b */ /* 0x000fd0000000001e */
[----:B------:R-:W-:-:S08]  /*0980*/  DADD R14, R30, UR4 ;  /* 0x000000041e0e7e29 */ /* 0x000fd00008000000 */
[----:B------:R-:W-:-:S14]  /*0990*/  DSETP.NEU.AND P0, PT, R14, RZ, PT ;  /* 0x000000ff0e00722a */ /* 0x000fdc0003f0d000 */
[----:B------:R-:W-:Y:S01]  /*09a0*/  @!P0 CS2R R20, SRZ ;  /* 0x0000000000148805 */ /* 0x000fe2000001ff00 */
[----:B------:R-:W-:Y:S06]  /*09b0*/  @!P0 BRA `(.L_x_11) ;  /* 0x0000000000188947 */ /* 0x000fec0003800000 */
[----:B------:R-:W-:Y:S01]  /*09c0*/  DADD R36, -RZ, |R14| ;  /* 0x00000000ff247229 */ /* 0x000fe2000000050e */
[----:B------:R-:W-:-:S10]  /*09d0*/  MOV R42, 0x9f0 ;  /* 0x000009f0002a7802 */ /* 0x000fd40000000f00 */
[----:B-----5:R-:W-:Y:S05]  /*09e0*/  CALL.REL.NOINC `($_Z8run_stepiiPdS_S_S_S_S_S_Pi$__internal_accurate_pow) ;  /* 0x00000010002c7944 */ /* 0x020fea0003c00000 */
[----:B------:R-:W-:-:S04]  /*09f0*/  ISETP.GE.AND P0, PT, R15, RZ, PT ;  /* 0x000000ff0f00720c */ /* 0x000fc80003f06270 */
[----:B------:R-:W-:Y:S02]  /*0a00*/  FSEL R20, R20, RZ, P0 ;  /* 0x000000ff14147208 */ /* 0x000fe40000000000 */
[----:B------:R-:W-:-:S07]  /*0a10*/  FSEL R21, R30, -QNAN , P0 ;  /* 0xfff800001e157808 */ /* 0x000fce0000000000 */
.L_x_11:
[----:B------:R-:W-:Y:S05]  /*0a20*/  BSYNC.RECONVERGENT B2 ;  /* 0x0000000000027941 */ /* 0x000fea0003800200 */
.L_x_10:
[C---:B------:R-:W-:Y:S01]  /*0a30*/  DADD R22, R14.reuse, 1.5 ;  /* 0x3ff800000e167429 */ /* 0x040fe20000000000 */
[----:B------:R-:W-:Y:S01]  /*0a40*/  BSSY.RECONVERGENT B2, `(.L_x_12) ;  /* 0x000000b000027945 */ /* 0x000fe20003800200 */
[----:B------:R-:W-:-:S08]  /*0a50*/  DSETP.NEU.AND P1, PT, R14, 1, PT ;  /* 0x3ff000000e00742a */ /* 0x000fd00003f2d000 */
[----:B------:R-:W-:-:S04]  /*0a60*/  LOP3.LUT R22, R23, 0x7ff00000, RZ, 0xc0, !PT ;  /* 0x7ff0000017167812 */ /* 0x000fc800078ec0ff */
[----:B------:R-:W-:-:S13]  /*0a70*/  ISETP.NE.AND P0, PT, R22, 0x7ff00000, PT ;  /* 0x7ff000001600780c */ /* 0x000fda0003f05270 */
[----:B------:R-:W-:Y:S05]  /*0a80*/  @P0 BRA `(.L_x_13) ;  /* 0x0000000000180947 */ /* 0x000fea0003800000 */
[----:B------:R-:W-:-:S14]  /*0a90*/  DSETP.NAN.AND P0, PT, R14, R14, PT ;  /* 0x0000000e0e00722a */ /* 0x000fdc0003f08000 */
[----:B------:R-:W-:Y:S01]  /*0aa0*/  @P0 DADD R20, R14, 1.5 ;  /* 0x3ff800000e140429 */ /* 0x000fe20000000000 */
[----:B------:R-:W-:Y:S10]  /*0ab0*/  @P0 BRA `(.L_x_13) ;  /* 0x00000000000c0947 */ /* 0x000ff40003800000 */
[----:B------:R-:W-:-:S14]  /*0ac0*/  DSETP.NEU.AND P0, PT, R14, +INF , PT ;  /* 0x7ff000000e00742a */ /* 0x000fdc0003f0d000 */
[----:B------:R-:W-:Y:S02]  /*0ad0*/  @!P0 IMAD.MOV.U32 R20, RZ, RZ, 0x0 ;  /* 0x00000000ff148424 */ /* 0x000fe400078e00ff */
[----:B------:R-:W-:-:S07]  /*0ae0*/  @!P0 IMAD.MOV.U32 R21, RZ, RZ, 0x7ff00000 ;  /* 0x7ff00000ff158424 */ /* 0x000fce00078e00ff */
.L_x_13:
[----:B------:R-:W-:Y:S05]  /*0af0*/  BSYNC.RECONVERGENT B2 ;  /* 0x0000000000027941 */ /* 0x000fea0003800200 */
.L_x_12:
[----:B------:R-:W-:Y:S01]  /*0b00*/  FSEL R21, R21, 1.875, P1 ;  /* 0x3ff0000015157808 */ /* 0x000fe20000800000 */
[----:B------:R-:W-:Y:S01]  /*0b10*/  IMAD.MOV.U32 R14, RZ, RZ, 0x1 ;  /* 0x00000001ff0e7424 */ /* 0x000fe200078e00ff */
[----:B------:R-:W-:Y:S01]  /*0b20*/  FSEL R20, R20, RZ, P1 ;  /* 0x000000ff14147208 */ /* 0x000fe20000800000 */
[----:B------:R-:W-:Y:S01]  /*0b30*/  UMOV UR4, 0xf4deae16 ;  /* 0xf4deae1600047882 */ /* 0x000fe20000000000 */
[----:B------:R-:W0:Y:S01]  /*0b40*/  MUFU.RCP64H R15, R21 ;  /* 0x00000015000f7308 */ /* 0x000e220000001800 */
[----:B------:R-:W-:Y:S01]  /*0b50*/  UMOV UR5, 0x3dd25868 ;  /* 0x3dd2586800057882 */ /* 0x000fe20000000000 */
[----:B------:R-:W-:Y:S01]  /*0b60*/  BSSY.RECONVERGENT B2, `(.L_x_14) ;  /* 0x0000017000027945 */ /* 0x000fe20003800200 */
[----:B-----5:R-:W-:-:S08]  /*0b70*/  DMUL R26, R26, UR4 ;  /* 0x000000041a1a7c28 */ /* 0x020fd00008000000 */
[----:B------:R-:W-:Y:S02]  /*0b80*/  DMUL R12, R12, R26 ;  /* 0x0000001a0c0c7228 */ /* 0x000fe40000000000 */
[----:B0-----:R-:W-:-:S08]  /*0b90*/  DFMA R22, -R20, R14, 1 ;  /* 0x3ff000001416742b */ /* 0x001fd0000000010e */
[----:B------:R-:W-:Y:S01]  /*0ba0*/  FSETP.GEU.AND P1, PT, |R13|, 6.5827683646048100446e-37, PT ;  /* 0x036000000d00780b */ /* 0x000fe20003f2e200 */
[----:B------:R-:W-:-:S08]  /*0bb0*/  DFMA R22, R22, R22, R22 ;  /* 0x000000161616722b */ /* 0x000fd00000000016 */
[----:B------:R-:W-:-:S08]  /*0bc0*/  DFMA R22, R14, R22, R14 ;  /* 0x000000160e16722b */ /* 0x000fd0000000000e */
[----:B------:R-:W-:-:S08]  /*0bd0*/  DFMA R14, -R20, R22, 1 ;  /* 0x3ff00000140e742b */ /* 0x000fd00000000116 */
[----:B------:R-:W-:-:S08]  /*0be0*/  DFMA R14, R22, R14, R22 ;  /* 0x0000000e160e722b */ /* 0x000fd00000000016 */
[----:B------:R-:W-:-:S08]  /*0bf0*/  DMUL R22, R12, R14 ;  /* 0x0000000e0c167228 */ /* 0x000fd00000000000 */
[----:B------:R-:W-:-:S08]  /*0c00*/  DFMA R28, -R20, R22, R12 ;  /* 0x00000016141c722b */ /* 0x000fd0000000010c */
[----:B------:R-:W-:-:S10]  /*0c10*/  DFMA R22, R14, R28, R22 ;  /* 0x0000001c0e16722b */ /* 0x000fd40000000016 */
[----:B------:R-:W-:-:S05]  /*0c20*/  FFMA R14, RZ, R21, R23 ;  /* 0x00000015ff0e7223 */ /* 0x000fca0000000017 */
[----:B------:R-:W-:-:S13]  /*0c30*/  FSETP.GT.AND P0, PT, |R14|, 1.469367938527859385e-39, PT ;  /* 0x001000000e00780b */ /* 0x000fda0003f04200 */
[----:B------:R-:W-:Y:S05]  /*0c40*/  @P0 BRA P1, `(.L_x_15) ;  /* 0x0000000000200947 */ /* 0x000fea0000800000 */
[----:B------:R-:W-:Y:S01]  /*0c50*/  IMAD.MOV.U32 R28, RZ, RZ, R12 ;  /* 0x000000ffff1c7224 */ /* 0x000fe200078e000c */
[----:B------:R-:W-:Y:S01]  /*0c60*/  MOV R38, 0xcb0 ;  /* 0x00000cb000267802 */ /* 0x000fe20000000f00 */
[----:B------:R-:W-:Y:S02]  /*0c70*/  IMAD.MOV.U32 R29, RZ, RZ, R13 ;  /* 0x000000ffff1d7224 */ /* 0x000fe400078e000d */
[----:B------:R-:W-:Y:S02]  /*0c80*/  IMAD.MOV.U32 R22, RZ, RZ, R20 ;  /* 0x000000ffff167224 */ /* 0x000fe400078e0014 */
[----:B------:R-:W-:-:S07]  /*0c90*/  IMAD.MOV.U32 R23, RZ, RZ, R21 ;  /* 0x000000ffff177224 */ /* 0x000fce00078e0015 */
[----:B------:R-:W-:Y:S05]  /*0ca0*/  CALL.REL.NOINC `($__internal_0_$__cuda_sm20_div_rn_f64_full) ;  /* 0x0000000800147944 */ /* 0x000fea0003c00000 */
[----:B------:R-:W-:Y:S02]  /*0cb0*/  IMAD.MOV.U32 R22, RZ, RZ, R12 ;  /* 0x000000ffff167224 */ /* 0x000fe400078e000c */
[----:B------:R-:W-:-:S07]  /*0cc0*/  IMAD.MOV.U32 R23, RZ, RZ, R13 ;  /* 0x000000ffff177224 */ /* 0x000fce00078e000d */
.L_x_15:
[----:B------:R-:W-:Y:S05]  /*0cd0*/  BSYNC.RECONVERGENT B2 ;  /* 0x0000000000027941 */ /* 0x000fea0003800200 */
.L_x_14:
[----:B------:R-:W0:Y:S01]  /*0ce0*/  S2R R13, SR_CgaCtaId ;  /* 0x00000000000d7919 */ /* 0x000e220000008800 */
[----:B------:R-:W-:Y:S01]  /*0cf0*/  MOV R12, 0x400 ;  /* 0x00000400000c7802 */ /* 0x000fe20000000f00 */
[----:B------:R-:W-:Y:S03]  /*0d00*/  BSSY.RECONVERGENT B2, `(.L_x_16) ;  /* 0x0000006000027945 */ /* 0x000fe60003800200 */
[----:B0-----:R-:W-:-:S07]  /*0d10*/  LEA R29, R13, R12, 0x18 ;  /* 0x0000000c0d1d7211 */ /* 0x001fce00078ec0ff */
.L_x_17:
[----:B------:R-:W0:Y:S02]  /*0d20*/  LDS.64 R12, [R29] ;  /* 0x000000001d0c7984 */ /* 0x000e240000000a00 */
[----:B0-----:R-:W-:-:S07]  /*0d30*/  DADD R14, R22, R12 ;  /* 0x00000000160e7229 */ /* 0x001fce000000000c */
[----:B------:R-:W0:Y:S02]  /*0d40*/  ATOMS.CAST.SPIN.64 P0, [R29], R12, R14 ;  /* 0x0000000c1d00758d */ /* 0x000e24000180040e */
[----:B0-----:R-:W-:Y:S05]  /*0d50*/  @!P0 BRA `(.L_x_17) ;  /* 0xfffffffc00f08947 */ /* 0x001fea000383ffff */
[----:B------:R-:W-:Y:S05]  /*0d60*/  BSYNC.RECONVERGENT B2 ;  /* 0x0000000000027941 */ /* 0x000fea0003800200 */
.L_x_16:
[----:B------:R-:W0:Y:S01]  /*0d70*/  MUFU.RCP64H R13, R21 ;  /* 0x00000015000d7308 */ /* 0x000e220000001800 */
[----:B------:R-:W-:Y:S01]  /*0d80*/  IMAD.MOV.U32 R12, RZ, RZ, 0x1 ;  /* 0x00000001ff0c7424 */ /* 0x000fe200078e00ff */
[----:B------:R-:W-:Y:S05]  /*0d90*/  BSSY.RECONVERGENT B2, `(.L_x_18) ;  /* 0x0000016000027945 */ /* 0x000fea0003800200 */
[----:B0-----:R-:W-:-:S08]  /*0da0*/  DFMA R14, -R20, R12, 1 ;  /* 0x3ff00000140e742b */ /* 0x001fd0000000010c */
[----:B------:R-:W-:-:S08]  /*0db0*/  DFMA R14, R14, R14, R14 ;  /* 0x0000000e0e0e722b */ /* 0x000fd0000000000e */
[----:B------:R-:W-:Y:S02]  /*0dc0*/  DFMA R12, R12, R14, R12 ;  /* 0x0000000e0c0c722b */ /* 0x000fe4000000000c */
[----:B------:R-:W-:-:S06]  /*0dd0*/  DMUL R14, R18, R26 ;  /* 0x0000001a120e7228 */ /* 0x000fcc0000000000 */
[----:B------:R-:W-:-:S04]  /*0de0*/  DFMA R22, -R20, R12, 1 ;  /* 0x3ff000001416742b */ /* 0x000fc8000000010c */
[----:B------:R-:W-:-:S04]  /*0df0*/  FSETP.GEU.AND P1, PT, |R15|, 6.5827683646048100446e-37, PT ;  /* 0x036000000f00780b */ /* 0x000fc80003f2e200 */
        /* <DEDUP_REMOVED lines=15> */
.L_x_19:
[----:B------:R-:W-:Y:S05]  /*0ef0*/  BSYNC.RECONVERGENT B2 ;  /* 0x0000000000027941 */ /* 0x000fea0003800200 */
.L_x_18:
[----:B------:R-:W0:Y:S01]  /*0f00*/  S2R R23, SR_CgaCtaId ;  /* 0x0000000000177919 */ /* 0x000e220000008800 */
[----:B------:R-:W-:Y:S01]  /*0f10*/  MOV R12, 0x400 ;  /* 0x00000400000c7802 */ /* 0x000fe20000000f00 */
[----:B------:R-:W-:Y:S04]  /*0f20*/  BSSY.RECONVERGENT B2, `(.L_x_20) ;  /* 0x0000007000027945 */ /* 0x000fe80003800200 */
[----:B------:R-:W-:-:S05]  /*0f30*/  VIADD R12, R12, 0x8 ;  /* 0x000000080c0c7836 */ /* 0x000fca0000000000 */
[----:B0-----:R-:W-:-:S07]  /*0f40*/  LEA R23, R23, R12, 0x18 ;  /* 0x0000000c17177211 */ /* 0x001fce00078ec0ff */
.L_x_21:
[----:B------:R-:W0:Y:S02]  /*0f50*/  LDS.64 R12, [R23] ;  /* 0x00000000170c7984 */ /* 0x000e240000000a00 */
[----:B0-----:R-:W-:-:S07]  /*0f60*/  DADD R14, R18, R12 ;  /* 0x00000000120e7229 */ /* 0x001fce000000000c */
[----:B------:R-:W0:Y:S02]  /*0f70*/  ATOMS.CAST.SPIN.64 P0, [R23], R12, R14 ;  /* 0x0000000c1700758d */ /* 0x000e24000180040e */
[----:B0-----:R-:W-:Y:S05]  /*0f80*/  @!P0 BRA `(.L_x_21) ;  /* 0xfffffffc00f08947 */ /* 0x001fea000383ffff */
[----:B------:R-:W-:Y:S05]  /*0f90*/  BSYNC.RECONVERGENT B2 ;  /* 0x0000000000027941 */ /* 0x000fea0003800200 */
.L_x_20:
[----:B------:R-:W0:Y:S01]  /*0fa0*/  MUFU.RCP64H R13, R21 ;  /* 0x00000015000d7308 */ /* 0x000e220000001800 */
[----:B------:R-:W-:Y:S01]  /*0fb0*/  IMAD.MOV.U32 R12, RZ, RZ, 0x1 ;  /* 0x00000001ff0c7424 */ /* 0x000fe200078e00ff */
[----:B------:R-:W-:Y:S01]  /*0fc0*/  DMUL R26, R16, R26 ;  /* 0x0000001a101a7228 */ /* 0x000fe20000000000 */
[----:B------:R-:W-:Y:S09]  /*0fd0*/  BSSY.RECONVERGENT B2, `(.L_x_22) ;  /* 0x0000015000027945 */ /* 0x000ff20003800200 */
[----:B------:R-:W-:Y:S01]  /*0fe0*/  FSETP.GEU.AND P1, PT, |R27|, 6.5827683646048100446e-37, PT ;  /* 0x036000001b00780b */ /* 0x000fe20003f2e200 */
[----:B0-----:R-:W-:-:S08]  /*0ff0*/  DFMA R14, -R20, R12, 1 ;  /* 0x3ff00000140e742b */ /* 0x001fd0000000010c */
        /* <DEDUP_REMOVED lines=18> */
.L_x_23:
[----:B------:R-:W-:Y:S05]  /*1120*/  BSYNC.RECONVERGENT B2 ;  /* 0x0000000000027941 */ /* 0x000fea0003800200 */
.L_x_22:
[----:B------:R-:W0:Y:S01]  /*1130*/  S2R R19, SR_CgaCtaId ;  /* 0x0000000000137919 */ /* 0x000e220000008800 */
[----:B------:R-:W-:-:S05]  /*1140*/  MOV R12, 0x400 ;  /* 0x00000400000c7802 */ /* 0x000fca0000000f00 */
[----:B------:R-:W-:-:S05]  /*1150*/  VIADD R12, R12, 0x10 ;  /* 0x000000100c0c7836 */ /* 0x000fca0000000000 */
[----:B0-----:R-:W-:-:S07]  /*1160*/  LEA R19, R19, R12, 0x18 ;  /* 0x0000000c13137211 */ /* 0x001fce00078ec0ff */
.L_x_24:
[----:B------:R-:W0:Y:S02]  /*1170*/  LDS.64 R12, [R19] ;  /* 0x00000000130c7984 */ /* 0x000e240000000a00 */
[----:B0-----:R-:W-:-:S07]  /*1180*/  DADD R14, R16, R12 ;  /* 0x00000000100e7229 */ /* 0x001fce000000000c */
[----:B------:R-:W0:Y:S02]  /*1190*/  ATOMS.CAST.SPIN.64 P0, [R19], R12, R14 ;  /* 0x0000000c1300758d */ /* 0x000e24000180040e */
[----:B0-----:R-:W-:Y:S05]  /*11a0*/  @!P0 BRA `(.L_x_24) ;  /* 0xfffffffc00f08947 */ /* 0x001fea000383ffff */
.L_x_5:
[----:B------:R-:W-:Y:S05]  /*11b0*/  BSYNC.RECONVERGENT B0 ;  /* 0x0000000000007941 */ /* 0x000fea0003800200 */
.L_x_4:
[----:B------:R-:W0:Y:S01]  /*11c0*/  LDCU UR4, c[0x0][0x384] ;  /* 0x00007080ff0477ac */ /* 0x000e220008000800 */
[----:B------:R-:W-:Y:S02]  /*11d0*/  VIADD R0, R0, UR8 ;  /* 0x0000000800007c36 */ /* 0x000fe40008000000 */
[----:B0-----:R-:W-:-:S05]  /*11e0*/  IMAD.U32 R12, RZ, RZ, UR4 ;  /* 0x00000004ff0c7e24 */ /* 0x001fca000f8e00ff */
[----:B------:R-:W-:-:S13]  /*11f0*/  ISETP.GE.AND P0, PT, R0, R12, PT ;  /* 0x0000000c0000720c */ /* 0x000fda0003f06270 */
[----:B------:R-:W-:Y:S05]  /*1200*/  @!P0 BRA `(.L_x_25) ;  /* 0xfffffff000a48947 */ /* 0x000fea000383ffff */
.L_x_3:
[----:B------:R-:W-:Y:S05]  /*1210*/  BSYNC B1 ;  /* 0x0000000000017941 */ /* 0x000fea0003800000 */
.L_x_2:
[----:B------:R-:W-:-:S05]  /*1220*/  VIADD R5, R5, UR9 ;  /* 0x0000000905057c36 */ /* 0x000fca0008000000 */
[----:B------:R-:W-:-:S13]  /*1230*/  ISETP.GE.AND P0, PT, R5, R12, PT ;  /* 0x0000000c0500720c */ /* 0x000fda0003f06270 */
[----:B------:R-:W-:Y:S05]  /*1240*/  @!P0 BRA `(.L_x_26) ;  /* 0xfffffff0006c8947 */ /* 0x000fea000383ffff */
.L_x_0:
[----:B------:R-:W-:Y:S05]  /*1250*/  WARPSYNC.ALL ;  /* 0x0000000000007948 */ /* 0x000fea0003800000 */
[----:B------:R-:W-:Y:S01]  /*1260*/  BAR.SYNC.DEFER_BLOCKING 0x0 ;  /* 0x0000000000007b1d */ /* 0x000fe20000010000 */
[----:B------:R-:W-:-:S13]  /*1270*/  ISETP.NE.AND P0, PT, R9, RZ, PT ;  /* 0x000000ff0900720c */ /* 0x000fda0003f05270 */
[----:B------:R-:W-:Y:S05]  /*1280*/  @P0 EXIT ;  /* 0x000000000000094d */ /* 0x000fea0003800000 */
[----:B------:R-:W0:Y:S08]  /*1290*/  LDC.64 R2, c[0x0][0x3a0] ;  /* 0x0000e800ff027b82 */ /* 0x000e300000000a00 */
[----:B------:R-:W1:Y:S01]  /*12a0*/  S2UR UR5, SR_CgaCtaId ;  /* 0x00000000000579c3 */ /* 0x000e620000008800 */
[----:B------:R-:W-:-:S07]  /*12b0*/  UMOV UR4, 0x400 ;  /* 0x0000040000047882 */ /* 0x000fce0000000000 */
[----:B------:R-:W2:Y:S01]  /*12c0*/  LDC.64 R12, c[0x0][0x3a8] ;  /* 0x0000ea00ff0c7b82 */ /* 0x000ea20000000a00 */
[----:B0-----:R-:W-:-:S07]  /*12d0*/  IMAD.WIDE.U32 R2, R8, 0x8, R2 ;  /* 0x0000000808027825 */ /* 0x001fce00078e0002 */
[----:B------:R-:W0:Y:S01]  /*12e0*/  LDC.64 R14, c[0x0][0x3b0] ;  /* 0x0000ec00ff0e7b82 */ /* 0x000e220000000a00 */
[----:B------:R-:W3:Y:S01]  /*12f0*/  LDG.E.64 R10, desc[UR6][R2.64] ;  /* 0x00000006020a7981 */ /* 0x000ee2000c1e1b00 */
[----:B-1----:R-:W-:-:S06]  /*1300*/  ULEA UR4, UR5, UR4, 0x18 ;  /* 0x0000000405047291 */ /* 0x002fcc000f8ec0ff */
[----:B------:R-:W1:Y:S03]  /*1310*/  LDC.64 R18, c[0x0][0x388] ;  /* 0x0000e200ff127b82 */ /* 0x000e660000000a00 */
[----:B------:R-:W3:Y:S05]  /*1320*/  LDS.128 R4, [UR4] ;  /* 0x00000004ff047984 */ /* 0x000eea0008000c00 */
[----:B------:R-:W4:Y:S01]  /*1330*/  LDC.64 R20, c[0x0][0x398] ;  /* 0x0000e600ff147b82 */ /* 0x000f220000000a00 */
[----:B---3--:R-:W-:Y:S01]  /*1340*/  DFMA R4, R4, 60, R10 ;  /* 0x404e00000404782b */ /* 0x008fe2000000000a */
[----:B--2---:R-:W-:-:S06]  /*1350*/  IMAD.WIDE.U32 R10, R8, 0x8, R12 ;  /* 0x00000008080a7825 */ /* 0x004fcc00078e000c */
[----:B------:R-:W-:Y:S04]  /*1360*/  STG.E.64 desc[UR6][R2.64], R4 ;  /* 0x0000000402007986 */ /* 0x000fe8000c101b06 */
[----:B------:R-:W2:Y:S01]  /*1370*/  LDG.E.64 R12, desc[UR6][R10.64] ;  /* 0x000000060a0c7981 */ /* 0x000ea2000c1e1b00 */
[C---:B0-----:R-:W-:Y:S01]  /*1380*/  IMAD.WIDE.U32 R14, R8.reuse, 0x8, R14 ;  /* 0x00000008080e7825 */ /* 0x041fe200078e000e */
[----:B--2---:R-:W-:Y:S02]  /*1390*/  DFMA R6, R6, 60, R12 ;  /* 0x404e00000606782b */ /* 0x004fe4000000000c */
[----:B------:R-:W0:Y:S05]  /*13a0*/  LDS.64 R12, [UR4+0x10] ;  /* 0x00001004ff0c7984 */ /* 0x000e2a0008000a00 */
[----:B------:R2:W-:Y:S04]  /*13b0*/  STG.E.64 desc[UR6][R10.64], R6 ;  /* 0x000000060a007986 */ /* 0x0005e8000c101b06 */
[----:B------:R-:W0:Y:S02]  /*13c0*/  LDG.E.64 R16, desc[UR6][R14.64] ;  /* 0x000000060e107981 */ /* 0x000e24000c1e1b00 */
[----:B0-----:R-:W-:Y:S01]  /*13d0*/  DFMA R12, R12, 60, R16 ;  /* 0x404e00000c0c782b */ /* 0x001fe20000000010 */
[----:B-1----:R-:W-:-:S02]  /*13e0*/  IMAD.WIDE.U32 R16, R8, 0x8, R18 ;  /* 0x0000000808107825 */ /* 0x002fc400078e0012 */
[----:B------:R-:W2:Y:S04]  /*13f0*/  LDC.64 R18, c[0x0][0x390] ;  /* 0x0000e400ff127b82 */ /* 0x000ea80000000a00 */
[----:B------:R0:W-:Y:S04]  /*1400*/  STG.E.64 desc[UR6][R14.64], R12 ;  /* 0x0000000c0e007986 */ /* 0x0001e8000c101b06 */
[----:B------:R-:W3:Y:S04]  /*1410*/  LDG.E.64 R2, desc[UR6][R2.64] ;  /* 0x0000000602027981 */ /* 0x000ee8000c1e1b00 */
[----:B------:R-:W3:Y:S01]  /*1420*/  LDG.E.64 R4, desc[UR6][R16.64] ;  /* 0x0000000610047981 */ /* 0x000ee2000c1e1b00 */
[----:B--2---:R-:W-:Y:S01]  /*1430*/  IMAD.WIDE.U32 R6, R8, 0x8, R18 ;  /* 0x0000000808067825 */ /* 0x004fe200078e0012 */
[----:B---3--:R-:W-:-:S07]  /*1440*/  DFMA R4, R2, 60, R4 ;  /* 0x404e00000204782b */ /* 0x008fce0000000004 */
[----:B------:R-:W-:Y:S04]  /*1450*/  STG.E.64 desc[UR6][R16.64], R4 ;  /* 0x0000000410007986 */ /* 0x000fe8000c101b06 */
[----:B------:R-:W2:Y:S04]  /*1460*/  LDG.E.64 R10, desc[UR6][R10.64] ;  /* 0x000000060a0a7981 */ /* 0x000ea8000c1e1b00 */
[----:B------:R-:W2:Y:S01]  /*1470*/  LDG.E.64 R18, desc[UR6][R6.64] ;  /* 0x0000000606127981 */ /* 0x000ea2000c1e1b00 */
[----:B----4-:R-:W-:Y:S01]  /*1480*/  IMAD.WIDE.U32 R8, R8, 0x8, R20 ;  /* 0x0000000808087825 */ /* 0x010fe200078e0014 */
[----:B--2---:R-:W-:-:S07]  /*1490*/  DFMA R18, R10, 60, R18 ;  /* 0x404e00000a12782b */ /* 0x004fce0000000012 */
[----:B------:R-:W-:Y:S04]  /*14a0*/  STG.E.64 desc[UR6][R6.64], R18 ;  /* 0x0000001206007986 */ /* 0x000fe8000c101b06 */
[----:B0-----:R-:W2:Y:S04]  /*14b0*/  LDG.E.64 R14, desc[UR6][R14.64] ;  /* 0x000000060e0e7981 */ /* 0x001ea8000c1e1b00 */
[----:B------:R-:W2:Y:S02]  /*14c0*/  LDG.E.64 R2, desc[UR6][R8.64] ;  /* 0x0000000608027981 */ /* 0x000ea4000c1e1b00 */
[----:B--2---:R-:W-:-:S07]  /*14d0*/  DFMA R2, R14, 60, R2 ;  /* 0x404e00000e02782b */ /* 0x004fce0000000002 */
[----:B------:R-:W-:Y:S01]  /*14e0*/  STG.E.64 desc[UR6][R8.64], R2 ;  /* 0x0000000208007986 */ /* 0x000fe2000c101b06 */
[----:B------:R-:W-:Y:S05]  /*14f0*/  EXIT ;  /* 0x000000000000794d */ /* 0x000fea0003800000 */
        .weak           $__internal_0_$__cuda_sm20_div_rn_f64_full
        .type           $__internal_0_$__cuda_sm20_div_rn_f64_full,@function
        .size           $__internal_0_$__cuda_sm20_div_rn_f64_full,($_Z8run_stepiiPdS_S_S_S_S_S_Pi$__internal_accurate_pow - $__internal_0_$__cuda_sm20_div_rn_f64_full)
$__internal_0_$__cuda_sm20_div_rn_f64_full:
[C---:B------:R-:W-:Y:S01]  /*1500*/  FSETP.GEU.AND P0, PT, |R23|.reuse, 1.469367938527859385e-39, PT ;  /* 0x001000001700780b */ /* 0x040fe20003f0e200 */
[----:B------:R-:W-:Y:S01]  /*1510*/  IMAD.MOV.U32 R30, RZ, RZ, 0x1 ;  /* 0x00000001ff1e7424 */ /* 0x000fe200078e00ff */
[----:B------:R-:W-:Y:S01]  /*1520*/  LOP3.LUT R14, R23, 0x800fffff, RZ, 0xc0, !PT ;  /* 0x800fffff170e7812 */ /* 0x000fe200078ec0ff */
[----:B------:R-:W-:Y:S01]  /*1530*/  BSSY.RECONVERGENT B3, `(.L_x_27) ;  /* 0x0000054000037945 */ /* 0x000fe20003800200 */
[C---:B------:R-:W-:Y:S02]  /*1540*/  FSETP.GEU.AND P3, PT, |R29|.reuse, 1.469367938527859385e-39, PT ;  /* 0x001000001d00780b */ /* 0x040fe40003f6e200 */
[----:B------:R-:W-:Y:S01]  /*1550*/  LOP3.LUT R15, R14, 0x3ff00000, RZ, 0xfc, !PT ;  /* 0x3ff000000e0f7812 */ /* 0x000fe200078efcff */
[----:B------:R-:W-:Y:S01]  /*1560*/  IMAD.MOV.U32 R14, RZ, RZ, R22 ;  /* 0x000000ffff0e7224 */ /* 0x000fe200078e0016 */
[----:B------:R-:W-:Y:S02]  /*1570*/  LOP3.LUT R13, R29, 0x7ff00000, RZ, 0xc0, !PT ;  /* 0x7ff000001d0d7812 */ /* 0x000fe400078ec0ff */
[----:B------:R-:W-:-:S03]  /*1580*/  LOP3.LUT R40, R23, 0x7ff00000, RZ, 0xc0, !PT ;  /* 0x7ff0000017287812 */ /* 0x000fc600078ec0ff */
[----:B------:R-:W-:Y:S01]  /*1590*/  @!P0 DMUL R14, R22, 8.98846567431157953865e+307 ;  /* 0x7fe00000160e8828 */ /* 0x000fe20000000000 */
[----:B------:R-:W-:-:S03]  /*15a0*/  ISETP.GE.U32.AND P1, PT, R13, R40, PT ;  /* 0x000000280d00720c */ /* 0x000fc60003f26070 */
[----:B------:R-:W-:Y:S02]  /*15b0*/  @!P3 LOP3.LUT R12, R23, 0x7ff00000, RZ, 0xc0, !PT ;  /* 0x7ff00000170cb812 */ /* 0x000fe400078ec0ff */
[----:B------:R-:W0:Y:S02]  /*15c0*/  MUFU.RCP64H R31, R15 ;  /* 0x0000000f001f7308 */ /* 0x000e240000001800 */
[----:B------:R-:W-:Y:S01]  /*15d0*/  @!P3 ISETP.GE.U32.AND P4, PT, R13, R12, PT ;  /* 0x0000000c0d00b20c */ /* 0x000fe20003f86070 */
[----:B------:R-:W-:Y:S01]  /*15e0*/  IMAD.MOV.U32 R12, RZ, RZ, 0x1ca00000 ;  /* 0x1ca00000ff0c7424 */ /* 0x000fe200078e00ff */
[----:B------:R-:W-:-:S04]  /*15f0*/  @!P0 LOP3.LUT R40, R15, 0x7ff00000, RZ, 0xc0, !PT ;  /* 0x7ff000000f288812 */ /* 0x000fc800078ec0ff */
[----:B------:R-:W-:-:S04]  /*1600*/  @!P3 SEL R35, R12, 0x63400000, !P4 ;  /* 0x634000000c23b807 */ /* 0x000fc80006000000 */
[----:B------:R-:W-:-:S04]  /*1610*/  @!P3 LOP3.LUT R36, R35, 0x80000000, R29, 0xf8, !PT ;  /* 0x800000002324b812 */ /* 0x000fc800078ef81d */
[----:B------:R-:W-:Y:S01]  /*1620*/  @!P3 LOP3.LUT R37, R36, 0x100000, RZ, 0xfc, !PT ;  /* 0x001000002425b812 */ /* 0x000fe200078efcff */
[----:B0-----:R-:W-:Y:S01]  /*1630*/  DFMA R32, R30, -R14, 1 ;  /* 0x3ff000001e20742b */ /* 0x001fe2000000080e */
[----:B------:R-:W-:-:S07]  /*1640*/  @!P3 IMAD.MOV.U32 R36, RZ, RZ, RZ ;  /* 0x000000ffff24b224 */ /* 0x000fce00078e00ff */
[----:B------:R-:W-:-:S08]  /*1650*/  DFMA R32, R32, R32, R32 ;  /* 0x000000202020722b */ /* 0x000fd00000000020 */
[----:B------:R-:W-:Y:S01]  /*1660*/  DFMA R32, R30, R32, R30 ;  /* 0x000000201e20722b */ /* 0x000fe2000000001e */
[----:B------:R-:W-:Y:S01]  /*1670*/  SEL R31, R12, 0x63400000, !P1 ;  /* 0x634000000c1f7807 */ /* 0x000fe20004800000 */
[----:B------:R-:W-:-:S03]  /*1680*/  IMAD.MOV.U32 R30, RZ, RZ, R28 ;  /* 0x000000ffff1e7224 */ /* 0x000fc600078e001c */
[----:B------:R-:W-:-:S03]  /*1690*/  LOP3.LUT R31, R31, 0x800fffff, R29, 0xf8, !PT ;  /* 0x800fffff1f1f7812 */ /* 0x000fc600078ef81d */
[----:B------:R-:W-:-:S03]  /*16a0*/  DFMA R34, R32, -R14, 1 ;  /* 0x3ff000002022742b */ /* 0x000fc6000000080e */
[----:B------:R-:W-:-:S05]  /*16b0*/  @!P3 DFMA R30, R30, 2, -R36 ;  /* 0x400000001e1eb82b */ /* 0x000fca0000000824 */
[----:B------:R-:W-:-:S08]  /*16c0*/  DFMA R34, R32, R34, R32 ;  /* 0x000000222022722b */ /* 0x000fd00000000020 */
[----:B------:R-:W-:-:S08]  /*16d0*/  DMUL R32, R34, R30 ;  /* 0x0000001e22207228 */ /* 0x000fd00000000000 */
[----:B------:R-:W-:-:S08]  /*16e0*/  DFMA R36, R32, -R14, R30 ;  /* 0x8000000e2024722b */ /* 0x000fd0000000001e */
[----:B------:R-:W-:Y:S01]  /*16f0*/  DFMA R36, R34, R36, R32 ;  /* 0x000000242224722b */ /* 0x000fe20000000020 */
[----:B------:R-:W-:Y:S01]  /*1700*/  IMAD.MOV.U32 R33, RZ, RZ, R13 ;  /* 0x000000ffff217224 */ /* 0x000fe200078e000d */
[----:B------:R-:W-:Y:S01]  /*1710*/  @!P3 LOP3.LUT R33, R31, 0x7ff00000, RZ, 0xc0, !PT ;  /* 0x7ff000001f21b812 */ /* 0x000fe200078ec0ff */
[----:B------:R-:W-:-:S04]  /*1720*/  VIADD R34, R40, 0xffffffff ;  /* 0xffffffff28227836 */ /* 0x000fc80000000000 */
[----:B------:R-:W-:-:S05]  /*1730*/  VIADD R32, R33, 0xffffffff ;  /* 0xffffffff21207836 */ /* 0x000fca0000000000 */
[----:B------:R-:W-:-:S04]  /*1740*/  ISETP.GT.U32.AND P0, PT, R32, 0x7feffffe, PT ;  /* 0x7feffffe2000780c */ /* 0x000fc80003f04070 */
[----:B------:R-:W-:-:S13]  /*1750*/  ISETP.GT.U32.OR P0, PT, R34, 0x7feffffe, P0 ;  /* 0x7feffffe2200780c */ /* 0x000fda0000704470 */
[----:B------:R-:W-:Y:S05]  /*1760*/  @P0 BRA `(.L_x_28) ;  /* 0x00000000006c0947 */ /* 0x000fea0003800000 */
[----:B------:R-:W-:-:S04]  /*1770*/  LOP3.LUT R32, R23, 0x7ff00000, RZ, 0xc0, !PT ;  /* 0x7ff0000017207812 */ /* 0x000fc800078ec0ff */
[CC--:B------:R-:W-:Y:S02]  /*1780*/  VIADDMNMX R28, R13.reuse, -R32.reuse, 0xb9600000, !PT ;  /* 0xb96000000d1c7446 */ /* 0x0c0fe40007800920 */
[----:B------:R-:W-:Y:S02]  /*1790*/  ISETP.GE.U32.AND P0, PT, R13, R32, PT ;  /* 0x000000200d00720c */ /* 0x000fe40003f06070 */
[----:B------:R-:W-:Y:S02]  /*17a0*/  VIMNMX R28, PT, PT, R28, 0x46a00000, PT ;  /* 0x46a000001c1c7848 */ /* 0x000fe40003fe0100 */
[----:B------:R-:W-:-:S05]  /*17b0*/  SEL R13, R12, 0x63400000, !P0 ;  /* 0x634000000c0d7807 */ /* 0x000fca0004000000 */
[----:B------:R-:W-:Y:S02]  /*17c0*/  IMAD.IADD R32, R28, 0x1, -R13 ;  /* 0x000000011c207824 */ /* 0x000fe400078e0a0d */
[----:B------:R-:W-:Y:S02]  /*17d0*/  IMAD.MOV.U32 R28, RZ, RZ, RZ ;  /* 0x000000ffff1c7224 */ /* 0x000fe400078e00ff */
[----:B------:R-:W-:-:S06]  /*17e0*/  VIADD R29, R32, 0x7fe00000 ;  /* 0x7fe00000201d7836 */ /* 0x000fcc0000000000 */
[----:B------:R-:W-:-:S10]  /*17f0*/  DMUL R12, R36, R28 ;  /* 0x0000001c240c7228 */ /* 0x000fd40000000000 */
[----:B------:R-:W-:-:S13]  /*1800*/  FSETP.GTU.AND P0, PT, |R13|, 1.469367938527859385e-39, PT ;  /* 0x001000000d00780b */ /* 0x000fda0003f0c200 */
[----:B------:R-:W-:Y:S05]  /*1810*/  @P0 BRA `(.L_x_29) ;  /* 0x0000000000940947 */ /* 0x000fea0003800000 */
[----:B------:R-:W-:Y:S01]  /*1820*/  DFMA R14, R36, -R14, R30 ;  /* 0x8000000e240e722b */ /* 0x000fe2000000001e */
[----:B------:R-:W-:-:S09]  /*1830*/  IMAD.MOV.U32 R28, RZ, RZ, RZ ;  /* 0x000000ffff1c7224 */ /* 0x000fd200078e00ff */
[C---:B------:R-:W-:Y:S02]  /*1840*/  FSETP.NEU.AND P0, PT, R15.reuse, RZ, PT ;  /* 0x000000ff0f00720b */ /* 0x040fe40003f0d000 */
[----:B------:R-:W-:-:S04]  /*1850*/  LOP3.LUT R23, R15, 0x80000000, R23, 0x48, !PT ;  /* 0x800000000f177812 */ /* 0x000fc800078e4817 */
[----:B------:R-:W-:-:S07]  /*1860*/  LOP3.LUT R29, R23, R29, RZ, 0xfc, !PT ;  /* 0x0000001d171d7212 */ /* 0x000fce00078efcff */
[----:B------:R-:W-:Y:S05]  /*1870*/  @!P0 BRA `(.L_x_29) ;  /* 0x00000000007c8947 */ /* 0x000fea0003800000 */
[----:B------:R-:W-:Y:S01]  /*1880*/  IMAD.MOV R15, RZ, RZ, -R32 ;  /* 0x000000ffff0f7224 */ /* 0x000fe200078e0a20 */
[----:B------:R-:W-:Y:S01]  /*1890*/  DMUL.RP R28, R36, R28 ;  /* 0x0000001c241c7228 */ /* 0x000fe20000008000 */
[----:B------:R-:W-:-:S06]  /*18a0*/  IMAD.MOV.U32 R14, RZ, RZ, RZ ;  /* 0x000000ffff0e7224 */ /* 0x000fcc00078e00ff */
[----:B------:R-:W-:-:S03]  /*18b0*/  DFMA R14, R12, -R14, R36 ;  /* 0x8000000e0c0e722b */ /* 0x000fc60000000024 */
[----:B------:R-:W-:-:S03]  /*18c0*/  LOP3.LUT R23, R29, R23, RZ, 0x3c, !PT ;  /* 0x000000171d177212 */ /* 0x000fc600078e3cff */
[----:B------:R-:W-:-:S04]  /*18d0*/  IADD3 R14, PT, PT, -R32, -0x43300000, RZ ;  /* 0xbcd00000200e7810 */ /* 0x000fc80007ffe1ff */
[----:B------:R-:W-:-:S04]  /*18e0*/  FSETP.NEU.AND P0, PT, |R15|, R14, PT ;  /* 0x0000000e0f00720b */ /* 0x000fc80003f0d200 */
[----:B------:R-:W-:Y:S02]  /*18f0*/  FSEL R12, R28, R12, !P0 ;  /* 0x0000000c1c0c7208 */ /* 0x000fe40004000000 */
[----:B------:R-:W-:Y:S01]  /*1900*/  FSEL R13, R23, R13, !P0 ;  /* 0x0000000d170d7208 */ /* 0x000fe20004000000 */
[----:B------:R-:W-:Y:S06]  /*1910*/  BRA `(.L_x_29) ;  /* 0x0000000000547947 */ /* 0x000fec0003800000 */
.L_x_28:
[----:B------:R-:W-:-:S14]  /*1920*/  DSETP.NAN.AND P0, PT, R28, R28, PT ;  /* 0x0000001c1c00722a */ /* 0x000fdc0003f08000 */
[----:B------:R-:W-:Y:S05]  /*1930*/  @P0 BRA `(.L_x_30) ;  /* 0x0000000000440947 */ /* 0x000fea0003800000 */
[----:B------:R-:W-:-:S14]  /*1940*/  DSETP.NAN.AND P0, PT, R22, R22, PT ;  /* 0x000000161600722a */ /* 0x000fdc0003f08000 */
[----:B------:R-:W-:Y:S05]  /*1950*/  @P0 BRA `(.L_x_31) ;  /* 0x0000000000300947 */ /* 0x000fea0003800000 */
[----:B------:R-:W-:Y:S01]  /*1960*/  ISETP.NE.AND P0, PT, R33, R40, PT ;  /* 0x000000282100720c */ /* 0x000fe20003f05270 */
[----:B------:R-:W-:Y:S02]  /*1970*/  IMAD.MOV.U32 R12, RZ, RZ, 0x0 ;  /* 0x00000000ff0c7424 */ /* 0x000fe400078e00ff */
[----:B------:R-:W-:-:S10]  /*1980*/  IMAD.MOV.U32 R13, RZ, RZ, -0x80000 ;  /* 0xfff80000ff0d7424 */ /* 0x000fd400078e00ff */
[----:B------:R-:W-:Y:S05]  /*1990*/  @!P0 BRA `(.L_x_29) ;  /* 0x0000000000348947 */ /* 0x000fea0003800000 */
[----:B------:R-:W-:Y:S02]  /*19a0*/  ISETP.NE.AND P0, PT, R33, 0x7ff00000, PT ;  /* 0x7ff000002100780c */ /* 0x000fe40003f05270 */
[----:B------:R-:W-:Y:S02]  /*19b0*/  LOP3.LUT R13, R29, 0x80000000, R23, 0x48, !PT ;  /* 0x800000001d0d7812 */ /* 0x000fe400078e4817 */
[----:B------:R-:W-:-:S13]  /*19c0*/  ISETP.EQ.OR P0, PT, R40, RZ, !P0 ;  /* 0x000000ff2800720c */ /* 0x000fda0004702670 */
[----:B------:R-:W-:Y:S01]  /*19d0*/  @P0 LOP3.LUT R14, R13, 0x7ff00000, RZ, 0xfc, !PT ;  /* 0x7ff000000d0e0812 */ /* 0x000fe200078efcff */
[----:B------:R-:W-:Y:S02]  /*19e0*/  @!P0 IMAD.MOV.U32 R12, RZ, RZ, RZ ;  /* 0x000000ffff0c8224 */ /* 0x000fe400078e00ff */
[----:B------:R-:W-:Y:S02]  /*19f0*/  @P0 IMAD.MOV.U32 R12, RZ, RZ, RZ ;  /* 0x000000ffff0c0224 */ /* 0x000fe400078e00ff */
[----:B------:R-:W-:Y:S01]  /*1a00*/  @P0 IMAD.MOV.U32 R13, RZ, RZ, R14 ;  /* 0x000000ffff0d0224 */ /* 0x000fe200078e000e */
[----:B------:R-:W-:Y:S06]  /*1a10*/  BRA `(.L_x_29) ;  /* 0x0000000000147947 */ /* 0x000fec0003800000 */
.L_x_31:
[----:B------:R-:W-:Y:S01]  /*1a20*/  LOP3.LUT R13, R23, 0x80000, RZ, 0xfc, !PT ;  /* 0x00080000170d7812 */ /* 0x000fe200078efcff */
[----:B------:R-:W-:Y:S01]  /*1a30*/  IMAD.MOV.U32 R12, RZ, RZ, R22 ;  /* 0x000000ffff0c7224 */ /* 0x000fe200078e0016 */
[----:B------:R-:W-:Y:S06]  /*1a40*/  BRA `(.L_x_29) ;  /* 0x0000000000087947 */ /* 0x000fec0003800000 */
.L_x_30:
[----:B------:R-:W-:Y:S01]  /*1a50*/  LOP3.LUT R13, R29, 0x80000, RZ, 0xfc, !PT ;  /* 0x000800001d0d7812 */ /* 0x000fe200078efcff */
[----:B------:R-:W-:-:S07]  /*1a60*/  IMAD.MOV.U32 R12, RZ, RZ, R28 ;  /* 0x000000ffff0c7224 */ /* 0x000fce00078e001c */
.L_x_29:
[----:B------:R-:W-:Y:S05]  /*1a70*/  BSYNC.RECONVERGENT B3 ;  /* 0x0000000000037941 */ /* 0x000fea0003800200 */
.L_x_27:
[----:B------:R-:W-:-:S04]  /*1a80*/  IMAD.MOV.U32 R39, RZ, RZ, 0x0 ;  /* 0x00000000ff277424 */ /* 0x000fc800078e00ff */
[----:B------:R-:W-:Y:S05]  /*1a90*/  RET.REL.NODEC R38 `(_Z8run_stepiiPdS_S_S_S_S_S_Pi) ;  /* 0xffffffe426587950 */ /* 0x000fea0003c3ffff */
        .type           $_Z8run_stepiiPdS_S_S_S_S_S_Pi$__internal_accurate_pow,@function
        .size           $_Z8run_stepiiPdS_S_S_S_S_S_Pi$__internal_accurate_pow,($_Z8run_stepiiPdS_S_S_S_S_S_Pi$__internal_trig_reduction_slowpathd - $_Z8run_stepiiPdS_S_S_S_S_S_Pi$__internal_accurate_pow)
$_Z8run_stepiiPdS_S_S_S_S_S_Pi$__internal_accurate_pow:
[----:B------:R-:W-:Y:S01]  /*1aa0*/  ISETP.GT.U32.AND P0, PT, R37, 0xfffff, PT ;  /* 0x000fffff2500780c */ /* 0x000fe20003f04070 */
[----:B------:R-:W-:Y:S01]  /*1ab0*/  IMAD.MOV.U32 R20, RZ, RZ, R37 ;  /* 0x000000ffff147224 */ /* 0x000fe200078e0025 */
[----:B------:R-:W-:Y:S01]  /*1ac0*/  UMOV UR4, 0x7d2cafe2 ;  /* 0x7d2cafe200047882 */ /* 0x000fe20000000000 */
[----:B------:R-:W-:Y:S01]  /*1ad0*/  IMAD.MOV.U32 R28, RZ, RZ, RZ ;  /* 0x000000ffff1c7224 */ /* 0x000fe200078e00ff */
[----:B------:R-:W-:Y:S01]  /*1ae0*/  UMOV UR5, 0x3eb0f5ff ;  /* 0x3eb0f5ff00057882 */ /* 0x000fe20000000000 */
[----:B------:R-:W-:Y:S01]  /*1af0*/  UMOV UR10, 0x3b39803f ;  /* 0x3b39803f000a7882 */ /* 0x000fe20000000000 */
[----:B------:R-:W-:-:S07]  /*1b00*/  UMOV UR11, 0x3c7abc9e ;  /* 0x3c7abc9e000b7882 */ /* 0x000fce0000000000 */
[----:B------:R-:W-:-:S10]  /*1b10*/  @!P0 DMUL R40, R36, 1.80143985094819840000e+16 ;  /* 0x4350000024288828 */ /* 0x000fd40000000000 */
[----:B------:R-:W-:-:S05]  /*1b20*/  @!P0 IMAD.MOV.U32 R20, RZ, RZ, R41 ;  /* 0x000000ffff148224 */ /* 0x000fca00078e0029 */
[----:B------:R-:W-:-:S04]  /*1b30*/  LOP3.LUT R20, R20, 0x800fffff, RZ, 0xc0, !PT ;  /* 0x800fffff14147812 */ /* 0x000fc800078ec0ff */
[----:B------:R-:W-:Y:S01]  /*1b40*/  LOP3.LUT R21, R20, 0x3ff00000, RZ, 0xfc, !PT ;  /* 0x3ff0000014157812 */ /* 0x000fe200078efcff */
[----:B------:R-:W-:Y:S02]  /*1b50*/  IMAD.MOV.U32 R20, RZ, RZ, R36 ;  /* 0x000000ffff147224 */ /* 0x000fe400078e0024 */
[----:B------:R-:W-:Y:S01]  /*1b60*/  @!P0 IMAD.MOV.U32 R20, RZ, RZ, R40 ;  /* 0x000000ffff148224 */ /* 0x000fe200078e0028 */
[----:B------:R-:W-:Y:S02]  /*1b70*/  ISETP.GE.U32.AND P1, PT, R21, 0x3ff6a09f, PT ;  /* 0x3ff6a09f1500780c */ /* 0x000fe40003f26070 */
[----:B------:R-:W-:Y:S02]  /*1b80*/  SHF.R.U32.HI R40, RZ, 0x14, R37 ;  /* 0x00000014ff287819 */ /* 0x000fe40000011625 */
[----:B------:R-:W-:-:S09]  /*1b90*/  @!P0 LEA.HI R40, R41, 0xffffffca, RZ, 0xc ;  /* 0xffffffca29288811 */ /* 0x000fd200078f60ff */
[----:B------:R-:W-:-:S04]  /*1ba0*/  @P1 VIADD R23, R21, 0xfff00000 ;  /* 0xfff0000015171836 */ /* 0x000fc80000000000 */
[----:B------:R-:W-:-:S06]  /*1bb0*/  @P1 IMAD.MOV.U32 R21, RZ, RZ, R23 ;  /* 0x000000ffff151224 */ /* 0x000fcc00078e0017 */
[C---:B------:R-:W-:Y:S02]  /*1bc0*/  DADD R30, R20.reuse, 1 ;  /* 0x3ff00000141e7429 */ /* 0x040fe40000000000 */
[----:B------:R-:W-:-:S04]  /*1bd0*/  DADD R20, R20, -1 ;  /* 0xbff0000014147429 */ /* 0x000fc80000000000 */
[----:B------:R-:W0:Y:S02]  /*1be0*/  MUFU.RCP64H R29, R31 ;  /* 0x0000001f001d7308 */ /* 0x000e240000001800 */
[----:B0-----:R-:W-:-:S08]  /*1bf0*/  DFMA R22, -R30, R28, 1 ;  /* 0x3ff000001e16742b */ /* 0x001fd0000000011c */
[----:B------:R-:W-:-:S08]  /*1c00*/  DFMA R22, R22, R22, R22 ;  /* 0x000000161616722b */ /* 0x000fd00000000016 */
[----:B------:R-:W-:Y:S01]  /*1c10*/  DFMA R28, R28, R22, R28 ;  /* 0x000000161c1c722b */ /* 0x000fe2000000001c */
[----:B------:R-:W-:Y:S02]  /*1c20*/  IMAD.MOV.U32 R22, RZ, RZ, 0x41ad3b5a ;  /* 0x41ad3b5aff167424 */ /* 0x000fe400078e00ff */
[----:B------:R-:W-:-:S05]  /*1c30*/  IMAD.MOV.U32 R23, RZ, RZ, 0x3ed0f5d2 ;  /* 0x3ed0f5d2ff177424 */ /* 0x000fca00078e00ff */
[----:B------:R-:W-:-:S08]  /*1c40*/  DMUL R38, R20, R28 ;  /* 0x0000001c14267228 */ /* 0x000fd00000000000 */
[----:B------:R-:W-:-:S08]  /*1c50*/  DFMA R38, R20, R28, R38 ;  /* 0x0000001c1426722b */ /* 0x000fd00000000026 */
[----:B------:R-:W-:-:S08]  /*1c60*/  DMUL R32, R38, R38 ;  /* 0x0000002626207228 */ /* 0x000fd00000000000 */
[----:B------:R-:W-:Y:S01]  /*1c70*/  DFMA R22, R32, UR4, R22 ;  /* 0x0000000420167c2b */ /* 0x000fe20008000016 */
[----:B------:R-:W-:Y:S01]  /*1c80*/  UMOV UR4, 0x75488a3f ;  /* 0x75488a3f00047882 */ /* 0x000fe20000000000 */
[----:B------:R-:W-:-:S06]  /*1c90*/  UMOV UR5, 0x3ef3b20a ;  /* 0x3ef3b20a00057882 */ /* 0x000fcc0000000000 */
[----:B------:R-:W-:Y:S01]  /*1ca0*/  DFMA R30, R32, R22, UR4 ;  /* 0x00000004201e7e2b */ /* 0x000fe20008000016 */
[----:B------:R-:W-:Y:S01]  /*1cb0*/  UMOV UR4, 0xe4faecd5 ;  /* 0xe4faecd500047882 */ /* 0x000fe20000000000 */
[----:B------:R-:W-:Y:S01]  /*1cc0*/  UMOV UR5, 0x3f1745cd ;  /* 0x3f1745cd00057882 */ /* 0x000fe20000000000 */
[----:B------:R-:W-:-:S05]  /*1cd0*/  DADD R22, R20, -R38 ;  /* 0x0000000014167229 */ /* 0x000fca0000000826 */
[----:B------:R-:W-:Y:S01]  /*1ce0*/  DFMA R30, R32, R30, UR4 ;  /* 0x00000004201e7e2b */ /* 0x000fe2000800001e */
[----:B------:R-:W-:Y:S01]  /*1cf0*/  UMOV UR4, 0x258a578b ;  /* 0x258a578b00047882 */ /* 0x000fe20000000000 */
[----:B------:R-:W-:Y:S01]  /*1d00*/  UMOV UR5, 0x3f3c71c7 ;  /* 0x3f3c71c700057882 */ /* 0x000fe20000000000 */
[----:B------:R-:W-:-:S05]  /*1d10*/  DADD R22, R22, R22 ;  /* 0x0000000016167229 */ /* 0x000fca0000000016 */
[----:B------:R-:W-:Y:S01]  /*1d20*/  DFMA R30, R32, R30, UR4 ;  /* 0x00000004201e7e2b */ /* 0x000fe2000800001e */
[----:B------:R-:W-:Y:S01]  /*1d30*/  UMOV UR4, 0x9242b910 ;  /* 0x9242b91000047882 */ /* 0x000fe20000000000 */
[----:B------:R-:W-:Y:S01]  /*1d40*/  UMOV UR5, 0x3f624924 ;  /* 0x3f62492400057882 */ /* 0x000fe20000000000 */
[----:B------:R-:W-:-:S05]  /*1d50*/  DFMA R22, R20, -R38, R22 ;  /* 0x800000261416722b */ /* 0x000fca0000000016 */
[----:B------:R-:W-:Y:S01]  /*1d60*/  DFMA R30, R32, R30, UR4 ;  /* 0x00000004201e7e2b */ /* 0x000fe2000800001e */
[----:B------:R-:W-:Y:S01]  /*1d70*/  UMOV UR4, 0x99999dfb ;  /* 0x99999dfb00047882 */ /* 0x000fe20000000000 */
[----:B------:R-:W-:Y:S01]  /*1d80*/  UMOV UR5, 0x3f899999 ;  /* 0x3f89999900057882 */ /* 0x000fe20000000000 */
[----:B------:R-:W-:Y:S02]  /*1d90*/  DMUL R22, R28, R22 ;  /* 0x000000161c167228 */ /* 0x000fe40000000000 */
[----:B------:R-:W-:-:S03]  /*1da0*/  DMUL R28, R38, R38 ;  /* 0x00000026261c7228 */ /* 0x000fc60000000000 */
[----:B------:R-:W-:Y:S01]  /*1db0*/  DFMA R30, R32, R30, UR4 ;  /* 0x00000004201e7e2b */ /* 0x000fe2000800001e */
[----:B------:R-:W-:Y:S01]  /*1dc0*/  UMOV UR4, 0x55555555 ;  /* 0x5555555500047882 */ /* 0x000fe20000000000 */
[----:B------:R-:W-:-:S06]  /*1dd0*/  UMOV UR5, 0x3fb55555 ;  /* 0x3fb5555500057882 */ /* 0x000fcc0000000000 */
[----:B------:R-:W-:-:S08]  /*1de0*/  DFMA R20, R32, R30, UR4 ;  /* 0x0000000420147e2b */ /* 0x000fd0000800001e */
[----:B------:R-:W-:Y:S01]  /*1df0*/  DADD R34, -R20, UR4 ;  /* 0x0000000414227e29 */ /* 0x000fe20008000100 */
[----:B------:R-:W-:Y:S01]  /*1e00*/  UMOV UR4, 0xb9e7b0 ;  /* 0x00b9e7b000047882 */ /* 0x000fe20000000000 */
[----:B------:R-:W-:-:S06]  /*1e10*/  UMOV UR5, 0x3c46a4cb ;  /* 0x3c46a4cb00057882 */ /* 0x000fcc0000000000 */
[----:B------:R-:W-:Y:S02]  /*1e20*/  DFMA R34, R32, R30, R34 ;  /* 0x0000001e2022722b */ /* 0x000fe40000000022 */
[----:B------:R-:W-:Y:S01]  /*1e30*/  DFMA R32, R38, R38, -R28 ;  /* 0x000000262620722b */ /* 0x000fe2000000081c */
[----:B------:R-:W-:Y:S02]  /*1e40*/  VIADD R31, R23, 0x100000 ;  /* 0x00100000171f7836 */ /* 0x000fe40000000000 */
[----:B------:R-:W-:-:S03]  /*1e50*/  IMAD.MOV.U32 R30, RZ, RZ, R22 ;  /* 0x000000ffff1e7224 */ /* 0x000fc600078e0016 */
[----:B------:R-:W-:Y:S01]  /*1e60*/  DADD R34, R34, -UR4 ;  /* 0x8000000422227e29 */ /* 0x000fe20008000000 */
[----:B------:R-:W-:Y:S01]  /*1e70*/  UMOV UR4, 0x80000000 ;  /* 0x8000000000047882 */ /* 0x000fe20000000000 */
[----:B------:R-:W-:Y:S01]  /*1e80*/  UMOV UR5, 0x43300000 ;  /* 0x4330000000057882 */ /* 0x000fe20000000000 */
[C---:B------:R-:W-:Y:S02]  /*1e90*/  DFMA R30, R38.reuse, R30, R32 ;  /* 0x0000001e261e722b */ /* 0x040fe40000000020 */
[----:B------:R-:W-:-:S08]  /*1ea0*/  DMUL R32, R38, R28 ;  /* 0x0000001c26207228 */ /* 0x000fd00000000000 */
[----:B------:R-:W-:-:S08]  /*1eb0*/  DFMA R36, R38, R28, -R32 ;  /* 0x0000001c2624722b */ /* 0x000fd00000000820 */
[----:B------:R-:W-:Y:S02]  /*1ec0*/  DFMA R36, R22, R28, R36 ;  /* 0x0000001c1624722b */ /* 0x000fe40000000024 */
[----:B------:R-:W-:-:S06]  /*1ed0*/  DADD R28, R20, R34 ;  /* 0x00000000141c7229 */ /* 0x000fcc0000000022 */
[----:B------:R-:W-:Y:S02]  /*1ee0*/  DFMA R30, R38, R30, R36 ;  /* 0x0000001e261e722b */ /* 0x000fe40000000024 */
[----:B------:R-:W-:Y:S02]  /*1ef0*/  DADD R36, R20, -R28 ;  /* 0x0000000014247229 */ /* 0x000fe4000000081c */
[----:B------:R-:W-:-:S06]  /*1f00*/  DMUL R20, R28, R32 ;  /* 0x000000201c147228 */ /* 0x000fcc0000000000 */
[----:B------:R-:W-:Y:S02]  /*1f10*/  DADD R36, R34, R36 ;  /* 0x0000000022247229 */ /* 0x000fe40000000024 */
[----:B------:R-:W-:-:S08]  /*1f20*/  DFMA R34, R28, R32, -R20 ;  /* 0x000000201c22722b */ /* 0x000fd00000000814 */
[----:B------:R-:W-:-:S08]  /*1f30*/  DFMA R30, R28, R30, R34 ;  /* 0x0000001e1c1e722b */ /* 0x000fd00000000022 */
[----:B------:R-:W-:-:S08]  /*1f40*/  DFMA R36, R36, R32, R30 ;  /* 0x000000202424722b */ /* 0x000fd0000000001e */
[----:B------:R-:W-:-:S08]  /*1f50*/  DADD R30, R20, R36 ;  /* 0x00000000141e7229 */ /* 0x000fd00000000024 */
[--C-:B------:R-:W-:Y:S02]  /*1f60*/  DADD R28, R38, R30.reuse ;  /* 0x00000000261c7229 */ /* 0x100fe4000000001e */
[----:B------:R-:W-:-:S06]  /*1f70*/  DADD R20, R20, -R30 ;  /* 0x0000000014147229 */ /* 0x000fcc000000081e */
[----:B------:R-:W-:Y:S02]  /*1f80*/  DADD R38, R38, -R28 ;  /* 0x0000000026267229 */ /* 0x000fe4000000081c */
[----:B------:R-:W-:-:S06]  /*1f90*/  DADD R20, R36, R20 ;  /* 0x0000000024147229 */ /* 0x000fcc0000000014 */
[----:B------:R-:W-:Y:S01]  /*1fa0*/  DADD R38, R30, R38 ;  /* 0x000000001e267229 */ /* 0x000fe20000000026 */
[C---:B------:R-:W-:Y:S02]  /*1fb0*/  VIADD R30, R40.reuse, 0xfffffc01 ;  /* 0xfffffc01281e7836 */ /* 0x040fe40000000000 */
[----:B------:R-:W-:-:S05]  /*1fc0*/  @P1 VIADD R30, R40, 0xfffffc02 ;  /* 0xfffffc02281e1836 */ /* 0x000fca0000000000 */
[----:B------:R-:W-:-:S08]  /*1fd0*/  DADD R20, R20, R38 ;  /* 0x0000000014147229 */ /* 0x000fd00000000026 */
[----:B------:R-:W-:Y:S01]  /*1fe0*/  DADD R32, R22, R20 ;  /* 0x0000000016207229 */ /* 0x000fe20000000014 */
[----:B------:R-:W-:Y:S01]  /*1ff0*/  LOP3.LUT R22, R30, 0x80000000, RZ, 0x3c, !PT ;  /* 0x800000001e167812 */ /* 0x000fe200078e3cff */
[----:B------:R-:W-:-:S06]  /*2000*/  IMAD.MOV.U32 R23, RZ, RZ, 0x43300000 ;  /* 0x43300000ff177424 */ /* 0x000fcc00078e00ff */
[----:B------:R-:W-:Y:S02]  /*2010*/  DADD R30, R28, R32 ;  /* 0x000000001c1e7229 */ /* 0x000fe40000000020 */
[----:B------:R-:W-:Y:S01]  /*2020*/  DADD R22, R22, -UR4 ;  /* 0x8000000416167e29 */ /* 0x000fe20008000000 */
[----:B------:R-:W-:Y:S01]  /*2030*/  UMOV UR4, 0xfefa39ef ;  /* 0xfefa39ef00047882 */ /* 0x000fe20000000000 */
[----:B------:R-:W-:-:S04]  /*2040*/  UMOV UR5, 0x3fe62e42 ;  /* 0x3fe62e4200057882 */ /* 0x000fc80000000000 */
[--C-:B------:R-:W-:Y:S02]  /*2050*/  DADD R34, R28, -R30.reuse ;  /* 0x000000001c227229 */ /* 0x100fe4000000081e */
[----:B------:R-:W-:-:S06]  /*2060*/  DFMA R20, R22, UR4, R30 ;  /* 0x0000000416147c2b */ /* 0x000fcc000800001e */
[----:B------:R-:W-:Y:S02]  /*2070*/  DADD R34, R32, R34 ;  /* 0x0000000020227229 */ /* 0x000fe40000000022 */
[----:B------:R-:W-:-:S08]  /*2080*/  DFMA R28, R22, -UR4, R20 ;  /* 0x80000004161c7c2b */ /* 0x000fd00008000014 */
[----:B------:R-:W-:-:S08]  /*2090*/  DADD R28, -R30, R28 ;  /* 0x000000001e1c7229 */ /* 0x000fd0000000011c */
[----:B------:R-:W-:-:S08]  /*20a0*/  DADD R28, R34, -R28 ;  /* 0x00000000221c7229 */ /* 0x000fd0000000081c */
[----:B------:R-:W-:-:S08]  /*20b0*/  DFMA R28, R22, UR10, R28 ;  /* 0x0000000a161c7c2b */ /* 0x000fd0000800001c */
[----:B------:R-:W-:-:S08]  /*20c0*/  DADD R22, R20, R28 ;  /* 0x0000000014167229 */ /* 0x000fd0000000001c */
[----:B------:R-:W-:Y:S02]  /*20d0*/  DADD R20, R20, -R22 ;  /* 0x0000000014147229 */ /* 0x000fe40000000816 */
[----:B------:R-:W-:-:S06]  /*20e0*/  DMUL R30, R22, 1.5 ;  /* 0x3ff80000161e7828 */ /* 0x000fcc0000000000 */
[----:B------:R-:W-:Y:S02]  /*20f0*/  DADD R20, R28, R20 ;  /* 0x000000001c147229 */ /* 0x000fe40000000014 */
[----:B------:R-:W-:-:S08]  /*2100*/  DFMA R32, R22, 1.5, -R30 ;  /* 0x3ff800001620782b */ /* 0x000fd0000000081e */
[----:B------:R-:W-:Y:S01]  /*2110*/  DFMA R32, R20, 1.5, R32 ;  /* 0x3ff800001420782b */ /* 0x000fe20000000020 */
[----:B------:R-:W-:Y:S02]  /*2120*/  IMAD.MOV.U32 R20, RZ, RZ, 0x652b82fe ;  /* 0x652b82feff147424 */ /* 0x000fe400078e00ff */
[----:B------:R-:W-:-:S05]  /*2130*/  IMAD.MOV.U32 R21, RZ, RZ, 0x3ff71547 ;  /* 0x3ff71547ff157424 */ /* 0x000fca00078e00ff */
[----:B------:R-:W-:-:S08]  /*2140*/  DADD R22, R30, R32 ;  /* 0x000000001e167229 */ /* 0x000fd00000000020 */
[----:B------:R-:W-:Y:S02]  /*2150*/  DFMA R20, R22, R20, 6.75539944105574400000e+15 ;  /* 0x433800001614742b */ /* 0x000fe40000000014 */
[----:B------:R-:W-:Y:S01]  /*2160*/  FSETP.GEU.AND P0, PT, |R23|, 4.1917929649353027344, PT ;  /* 0x4086232b1700780b */ /* 0x000fe20003f0e200 */
[----:B------:R-:W-:-:S05]  /*2170*/  DADD R30, R30, -R22 ;  /* 0x000000001e1e7229 */ /* 0x000fca0000000816 */
[----:B------:R-:W-:-:S03]  /*2180*/  DADD R28, R20, -6.75539944105574400000e+15 ;  /* 0xc3380000141c7429 */ /* 0x000fc60000000000 */
[----:B------:R-:W-:-:S05]  /*2190*/  DADD R32, R32, R30 ;  /* 0x0000000020207229 */ /* 0x000fca000000001e */
[----:B------:R-:W-:Y:S01]  /*21a0*/  DFMA R34, R28, -UR4, R22 ;  /* 0x800000041c227c2b */ /* 0x000fe20008000016 */
[----:B------:R-:W-:Y:S01]  /*21b0*/  UMOV UR4, 0x3b39803f ;  /* 0x3b39803f00047882 */ /* 0x000fe20000000000 */
[----:B------:R-:W-:-:S06]  /*21c0*/  UMOV UR5, 0x3c7abc9e ;  /* 0x3c7abc9e00057882 */ /* 0x000fcc0000000000 */
[----:B------:R-:W-:Y:S01]  /*21d0*/  DFMA R28, R28, -UR4, R34 ;  /* 0x800000041c1c7c2b */ /* 0x000fe20008000022 */
[----:B------:R-:W-:Y:S01]  /*21e0*/  UMOV UR4, 0x69ce2bdf ;  /* 0x69ce2bdf00047882 */ /* 0x000fe20000000000 */
[----:B------:R-:W-:Y:S01]  /*21f0*/  IMAD.MOV.U32 R34, RZ, RZ, -0x35dec16 ;  /* 0xfca213eaff227424 */ /* 0x000fe200078e00ff */
[----:B------:R-:W-:Y:S01]  /*2200*/  UMOV UR5, 0x3e5ade15 ;  /* 0x3e5ade1500057882 */ /* 0x000fe20000000000 */
[----:B------:R-:W-:-:S06]  /*2210*/  IMAD.MOV.U32 R35, RZ, RZ, 0x3e928af3 ;  /* 0x3e928af3ff237424 */ /* 0x000fcc00078e00ff */
[----:B------:R-:W-:Y:S01]  /*2220*/  DFMA R34, R28, UR4, R34 ;  /* 0x000000041c227c2b */ /* 0x000fe20008000022 */
[----:B------:R-:W-:Y:S01]  /*2230*/  UMOV UR4, 0x62401315 ;  /* 0x6240131500047882 */ /* 0x000fe20000000000 */
[----:B------:R-:W-:-:S06]  /*2240*/  UMOV UR5, 0x3ec71dee ;  /* 0x3ec71dee00057882 */ /* 0x000fcc0000000000 */
[----:B------:R-:W-:Y:S01]  /*2250*/  DFMA R34, R28, R34, UR4 ;  /* 0x000000041c227e2b */ /* 0x000fe20008000022 */
        /* <DEDUP_REMOVED lines=20> */
[----:B------:R-:W-:-:S08]  /*23a0*/  DFMA R34, R28, R34, UR4 ;  /* 0x000000041c227e2b */ /* 0x000fd00008000022 */
[----:B------:R-:W-:-:S08]  /*23b0*/  DFMA R34, R28, R34, 1 ;  /* 0x3ff000001c22742b */ /* 0x000fd00000000022 */
[----:B------:R-:W-:-:S10]  /*23c0*/  DFMA R28, R28, R34, 1 ;  /* 0x3ff000001c1c742b */ /* 0x000fd40000000022 */
[----:B------:R-:W-:Y:S02]  /*23d0*/  IMAD R31, R20, 0x100000, R29 ;  /* 0x00100000141f7824 */ /* 0x000fe400078e021d */
[----:B------:R-:W-:Y:S01]  /*23e0*/  IMAD.MOV.U32 R30, RZ, RZ, R28 ;  /* 0x000000ffff1e7224 */ /* 0x000fe200078e001c */
[----:B------:R-:W-:Y:S06]  /*23f0*/  @!P0 BRA `(.L_x_32) ;  /* 0x0000000000308947 */ /* 0x000fec0003800000 */
[----:B------:R-:W-:Y:S01]  /*2400*/  FSETP.GEU.AND P1, PT, |R23|, 4.2275390625, PT ;  /* 0x408748001700780b */ /* 0x000fe20003f2e200 */
[C---:B------:R-:W-:Y:S02]  /*2410*/  DADD R30, R22.reuse, +INF ;  /* 0x7ff00000161e7429 */ /* 0x040fe40000000000 */
[----:B------:R-:W-:-:S08]  /*2420*/  DSETP.GEU.AND P0, PT, R22, RZ, PT ;  /* 0x000000ff1600722a */ /* 0x000fd00003f0e000 */
[----:B------:R-:W-:Y:S02]  /*2430*/  FSEL R30, R30, RZ, P0 ;  /* 0x000000ff1e1e7208 */ /* 0x000fe40000000000 */
[----:B------:R-:W-:Y:S02]  /*2440*/  @!P1 LEA.HI R21, R20, R20, RZ, 0x1 ;  /* 0x0000001414159211 */ /* 0x000fe400078f08ff */
[----:B------:R-:W-:Y:S02]  /*2450*/  FSEL R31, R31, RZ, P0 ;  /* 0x000000ff1f1f7208 */ /* 0x000fe40000000000 */
[----:B------:R-:W-:-:S05]  /*2460*/  @!P1 SHF.R.S32.HI R21, RZ, 0x1, R21 ;  /* 0x00000001ff159819 */ /* 0x000fca0000011415 */
[----:B------:R-:W-:Y:S02]  /*2470*/  @!P1 IMAD.IADD R20, R20, 0x1, -R21 ;  /* 0x0000000114149824 */ /* 0x000fe400078e0a15 */
[----:B------:R-:W-:-:S03]  /*2480*/  @!P1 IMAD R29, R21, 0x100000, R29 ;  /* 0x00100000151d9824 */ /* 0x000fc600078e021d */
[----:B------:R-:W-:Y:S01]  /*2490*/  @!P1 LEA R21, R20, 0x3ff00000, 0x14 ;  /* 0x3ff0000014159811 */ /* 0x000fe200078ea0ff */
[----:B------:R-:W-:-:S06]  /*24a0*/  @!P1 IMAD.MOV.U32 R20, RZ, RZ, RZ ;  /* 0x000000ffff149224 */ /* 0x000fcc00078e00ff */
[----:B------:R-:W-:-:S11]  /*24b0*/  @!P1 DMUL R30, R28, R20 ;  /* 0x000000141c1e9228 */ /* 0x000fd60000000000 */
.L_x_32:
[----:B------:R-:W-:Y:S01]  /*24c0*/  DFMA R32, R32, R30, R30 ;  /* 0x0000001e2020722b */ /* 0x000fe2000000001e */
[----:B------:R-:W-:Y:S01]  /*24d0*/  IMAD.MOV.U32 R43, RZ, RZ, 0x0 ;  /* 0x00000000ff2b7424 */ /* 0x000fe200078e00ff */
[----:B------:R-:W-:-:S08]  /*24e0*/  DSETP.NEU.AND P0, PT, |R30|, +INF , PT ;  /* 0x7ff000001e00742a */ /* 0x000fd00003f0d200 */
[----:B------:R-:W-:Y:S02]  /*24f0*/  FSEL R20, R30, R32, !P0 ;  /* 0x000000201e147208 */ /* 0x000fe40004000000 */
[----:B------:R-:W-:Y:S01]  /*2500*/  FSEL R30, R31, R33, !P0 ;  /* 0x000000211f1e7208 */ /* 0x000fe20004000000 */
[----:B------:R-:W-:Y:S06]  /*2510*/  RET.REL.NODEC R42 `(_Z8run_stepiiPdS_S_S_S_S_S_Pi) ;  /* 0xffffffd82ab87950 */ /* 0x000fec0003c3ffff */
        .type           $_Z8run_stepiiPdS_S_S_S_S_S_Pi$__internal_trig_reduction_slowpathd,@function
        .size           $_Z8run_stepiiPdS_S_S_S_S_S_Pi$__internal_trig_reduction_slowpathd,(.L_x_75 - $_Z8run_stepiiPdS_S_S_S_S_S_Pi$__internal_trig_reduction_slowpathd)
$_Z8run_stepiiPdS_S_S_S_S_S_Pi$__internal_trig_reduction_slowpathd:
[----:B------:R-:W-:Y:S01]  /*2520*/  SHF.R.U32.HI R16, RZ, 0x14, R28 ;  /* 0x00000014ff107819 */ /* 0x000fe2000001161c */
[----:B------:R-:W-:Y:S02]  /*2530*/  IMAD.MOV.U32 R20, RZ, RZ, R12 ;  /* 0x000000ffff147224 */ /* 0x000fe400078e000c */
[----:B------:R-:W-:Y:S01]  /*2540*/  IMAD.MOV.U32 R29, RZ, RZ, R28 ;  /* 0x000000ffff1d7224 */ /* 0x000fe200078e001c */
[----:B------:R-:W-:Y:S01]  /*2550*/  LOP3.LUT R13, R16, 0x7ff, RZ, 0xc0, !PT ;  /* 0x000007ff100d7812 */ /* 0x000fe200078ec0ff */
[----:B------:R-:W-:-:S03]  /*2560*/  IMAD.MOV.U32 R14, RZ, RZ, RZ ;  /* 0x000000ffff0e7224 */ /* 0x000fc600078e00ff */
[----:B------:R-:W-:-:S13]  /*2570*/  ISETP.NE.AND P0, PT, R13, 0x7ff, PT ;  /* 0x000007ff0d00780c */ /* 0x000fda0003f05270 */
[----:B------:R-:W-:Y:S05]  /*2580*/  @!P0 BRA `(.L_x_33) ;  /* 0x0000000800488947 */ /* 0x000fea0003800000 */
[----:B------:R-:W-:Y:S01]  /*2590*/  VIADD R12, R13, 0xfffffc00 ;  /* 0xfffffc000d0c7836 */ /* 0x000fe20000000000 */
[----:B------:R-:W-:Y:S01]  /*25a0*/  BSSY.RECONVERGENT B4, `(.L_x_34) ;  /* 0x000002f000047945 */ /* 0x000fe20003800200 */
[----:B------:R-:W-:-:S03]  /*25b0*/  CS2R R30, SRZ ;  /* 0x00000000001e7805 */ /* 0x000fc6000001ff00 */
[----:B------:R-:W-:Y:S02]  /*25c0*/  SHF.R.U32.HI R17, RZ, 0x6, R12 ;  /* 0x00000006ff117819 */ /* 0x000fe4000001160c */
[----:B------:R-:W-:Y:S02]  /*25d0*/  ISETP.GE.U32.AND P0, PT, R12, 0x80, PT ;  /* 0x000000800c00780c */ /* 0x000fe40003f06070 */
[C---:B------:R-:W-:Y:S02]  /*25e0*/  IADD3 R18, PT, PT, -R17.reuse, 0x13, RZ ;  /* 0x0000001311127810 */ /* 0x040fe40007ffe1ff */
[----:B------:R-:W-:Y:S02]  /*25f0*/  IADD3 R23, PT, PT, -R17, 0xf, RZ ;  /* 0x0000000f11177810 */ /* 0x000fe40007ffe1ff */
[----:B------:R-:W-:-:S04]  /*2600*/  SEL R18, R18, 0x12, P0 ;  /* 0x0000001212127807 */ /* 0x000fc80000000000 */
[----:B------:R-:W-:-:S13]  /*2610*/  ISETP.GE.AND P0, PT, R23, R18, PT ;  /* 0x000000121700720c */ /* 0x000fda0003f06270 */
[----:B------:R-:W-:Y:S05]  /*2620*/  @P0 BRA `(.L_x_35) ;  /* 0x0000000000980947 */ /* 0x000fea0003800000 */
[----:B------:R-:W0:Y:S01]  /*2630*/  LDC.64 R14, c[0x0][0x358] ;  /* 0x0000d600ff0e7b82 */ /* 0x000e220000000a00 */
[C---:B------:R-:W-:Y:S01]  /*2640*/  SHF.L.U64.HI R21, R20.reuse, 0xb, R29 ;  /* 0x0000000b14157819 */ /* 0x040fe2000001021d */
[----:B------:R-:W-:Y:S01]  /*2650*/  BSSY.RECONVERGENT B5, `(.L_x_36) ;  /* 0x0000022000057945 */ /* 0x000fe20003800200 */
[----:B------:R-:W-:Y:S01]  /*2660*/  IMAD.SHL.U32 R19, R20, 0x800, RZ ;  /* 0x0000080014137824 */ /* 0x000fe200078e00ff */
[----:B------:R-:W-:Y:S01]  /*2670*/  IADD3 R20, PT, PT, RZ, -R17, -R18 ;  /* 0x80000011ff147210 */ /* 0x000fe20007ffe812 */
[----:B------:R-:W-:Y:S01]  /*2680*/  IMAD.MOV.U32 R32, RZ, RZ, RZ ;  /* 0x000000ffff207224 */ /* 0x000fe200078e00ff */
[----:B------:R-:W-:Y:S02]  /*2690*/  CS2R R30, SRZ ;  /* 0x00000000001e7805 */ /* 0x000fe4000001ff00 */
[----:B------:R-:W-:-:S07]  /*26a0*/  LOP3.LUT R21, R21, 0x80000000, RZ, 0xfc, !PT ;  /* 0x8000000015157812 */ /* 0x000fce00078efcff */
.L_x_37:
[----:B------:R-:W1:Y:S01]  /*26b0*/  LDC.64 R12, c[0x4][0x68] ;  /* 0x01001a00ff0c7b82 */ /* 0x000e620000000a00 */
[----:B0-----:R-:W-:Y:S02]  /*26c0*/  R2UR UR4, R14 ;  /* 0x000000000e0472ca */ /* 0x001fe400000e0000 */
[----:B------:R-:W-:Y:S01]  /*26d0*/  R2UR UR5, R15 ;  /* 0x000000000f0572ca */ /* 0x000fe200000e0000 */
[----:B-1----:R-:W-:-:S12]  /*26e0*/  IMAD.WIDE R12, R23, 0x8, R12 ;  /* 0x00000008170c7825 */ /* 0x002fd800078e020c */
[----:B------:R-:W2:Y:S01]  /*26f0*/  LDG.E.64.CONSTANT R12, desc[UR4][R12.64] ;  /* 0x000000040c0c7981 */ /* 0x000ea2000c1e9b00 */
[----:B------:R-:W-:Y:S02]  /*2700*/  VIADD R20, R20, 0x1 ;  /* 0x0000000114147836 */ /* 0x000fe40000000000 */
[----:B------:R-:W-:Y:S02]  /*2710*/  VIADD R23, R23, 0x1 ;  /* 0x0000000117177836 */ /* 0x000fe40000000000 */
[----:B--2---:R-:W-:-:S04]  /*2720*/  IMAD.WIDE.U32 R30, P3, R12, R19, R30 ;  /* 0x000000130c1e7225 */ /* 0x004fc8000786001e */
[CC--:B------:R-:W-:Y:S02]  /*2730*/  IMAD R29, R12.reuse, R21.reuse, RZ ;  /* 0x000000150c1d7224 */ /* 0x0c0fe400078e02ff */
[----:B------:R-:W-:-:S03]  /*2740*/  IMAD.HI.U32 R33, R12, R21, RZ ;  /* 0x000000150c217227 */ /* 0x000fc600078e00ff */
[----:B------:R-:W-:Y:S01]  /*2750*/  IADD3 R31, P0, PT, R29, R31, RZ ;  /* 0x0000001f1d1f7210 */ /* 0x000fe20007f1e0ff */
[CC--:B------:R-:W-:Y:S02]  /*2760*/  IMAD R34, R13.reuse, R19.reuse, RZ ;  /* 0x000000130d227224 */ /* 0x0c0fe400078e02ff */
[----:B------:R-:W-:-:S03]  /*2770*/  IMAD.HI.U32 R35, R13, R19, RZ ;  /* 0x000000130d237227 */ /* 0x000fc600078e00ff */
[----:B------:R-:W-:Y:S01]  /*2780*/  IADD3 R31, P1, PT, R34, R31, RZ ;  /* 0x0000001f221f7210 */ /* 0x000fe20007f3e0ff */
[----:B------:R-:W-:Y:S02]  /*2790*/  IMAD.X R12, RZ, RZ, R33, P3 ;  /* 0x000000ffff0c7224 */ /* 0x000fe400018e0621 */
[----:B------:R-:W-:-:S03]  /*27a0*/  IMAD.HI.U32 R33, R13, R21, RZ ;  /* 0x000000150d217227 */ /* 0x000fc600078e00ff */
[----:B------:R-:W-:Y:S01]  /*27b0*/  IADD3.X R12, P0, PT, R35, R12, RZ, P0, !PT ;  /* 0x0000000c230c7210 */ /* 0x000fe2000071e4ff */
[----:B------:R-:W-:Y:S02]  /*27c0*/  IMAD R13, R13, R21, RZ ;  /* 0x000000150d0d7224 */ /* 0x000fe400078e02ff */
[C---:B------:R-:W-:Y:S02]  /*27d0*/  IMAD R29, R32.reuse, 0x8, R1 ;  /* 0x00000008201d7824 */ /* 0x040fe400078e0201 */
[----:B------:R-:W-:Y:S01]  /*27e0*/  VIADD R32, R32, 0x1 ;  /* 0x0000000120207836 */ /* 0x000fe20000000000 */
[----:B------:R-:W-:Y:S01]  /*27f0*/  IADD3.X R13, P1, PT, R13, R12, RZ, P1, !PT ;  /* 0x0000000c0d0d7210 */ /* 0x000fe20000f3e4ff */
[----:B------:R-:W-:Y:S01]  /*2800*/  IMAD.X R12, RZ, RZ, R33, P0 ;  /* 0x000000ffff0c7224 */ /* 0x000fe200000e0621 */
[----:B------:R-:W-:Y:S01]  /*2810*/  ISETP.NE.AND P0, PT, R20, -0xf, PT ;  /* 0xfffffff11400780c */ /* 0x000fe20003f05270 */
[----:B------:R0:W-:Y:S02]  /*2820*/  STL.64 [R29], R30 ;  /* 0x0000001e1d007387 */ /* 0x0001e40000100a00 */
[----:B------:R-:W-:-:S02]  /*2830*/  IMAD.X R12, RZ, RZ, R12, P1 ;  /* 0x000000ffff0c7224 */ /* 0x000fc400008e060c */
[----:B0-----:R-:W-:Y:S02]  /*2840*/  IMAD.MOV.U32 R30, RZ, RZ, R13 ;  /* 0x000000ffff1e7224 */ /* 0x001fe400078e000d */
[----:B------:R-:W-:-:S06]  /*2850*/  IMAD.MOV.U32 R31, RZ, RZ, R12 ;  /* 0x000000ffff1f7224 */ /* 0x000fcc00078e000c */
[----:B------:R-:W-:Y:S05]  /*2860*/  @P0 BRA `(.L_x_37) ;  /* 0xfffffffc00900947 */ /* 0x000fea000383ffff */
[----:B------:R-:W-:Y:S05]  /*2870*/  BSYNC.RECONVERGENT B5 ;  /* 0x0000000000057941 */ /* 0x000fea0003800200 */
.L_x_36:
[----:B------:R-:W-:-:S07]  /*2880*/  IMAD.MOV.U32 R23, RZ, RZ, R18 ;  /* 0x000000ffff177224 */ /* 0x000fce00078e0012 */
.L_x_35:
[----:B------:R-:W-:Y:S05]  /*2890*/  BSYNC.RECONVERGENT B4 ;  /* 0x0000000000047941 */ /* 0x000fea0003800200 */
.L_x_34:
[----:B------:R-:W-:Y:S01]  /*28a0*/  LOP3.LUT P0, R35, R16, 0x3f, RZ, 0xc0, !PT ;  /* 0x0000003f10237812 */ /* 0x000fe2000780c0ff */
[----:B------:R-:W-:-:S04]  /*28b0*/  IMAD.IADD R12, R17, 0x1, R23 ;  /* 0x00000001110c7824 */ /* 0x000fc800078e0217 */
[----:B------:R-:W-:-:S05]  /*28c0*/  IMAD.U32 R33, R12, 0x8, R1 ;  /* 0x000000080c217824 */ /* 0x000fca00078e0001 */
[----:B------:R0:W-:Y:S04]  /*28d0*/  STL.64 [R33+-0x78], R30 ;  /* 0xffff881e21007387 */ /* 0x0001e80000100a00 */
[----:B------:R-:W2:Y:S04]  /*28e0*/  @P0 LDL.64 R18, [R1+0x8] ;  /* 0x0000080001120983 */ /* 0x000ea80000100a00 */
[----:B------:R-:W3:Y:S04]  /*28f0*/  LDL.64 R12, [R1+0x10] ;  /* 0x00001000010c7983 */ /* 0x000ee80000100a00 */
[----:B------:R-:W4:Y:S01]  /*2900*/  LDL.64 R14, [R1+0x18] ;  /* 0x00001800010e7983 */ /* 0x000f220000100a00 */
[----:B------:R-:W-:Y:S01]  /*2910*/  @P0 LOP3.LUT R16, R35, 0x3f, RZ, 0x3c, !PT ;  /* 0x0000003f23100812 */ /* 0x000fe200078e3cff */
[----:B------:R-:W-:Y:S01]  /*2920*/  BSSY.RECONVERGENT B4, `(.L_x_38) ;  /* 0x0000034000047945 */ /* 0x000fe20003800200 */
[----:B--2---:R-:W-:-:S02]  /*2930*/  @P0 SHF.R.U64 R17, R18, 0x1, R19 ;  /* 0x0000000112110819 */ /* 0x004fc40000001213 */
[----:B------:R-:W-:Y:S02]  /*2940*/  @P0 SHF.R.U32.HI R19, RZ, 0x1, R19 ;  /* 0x00000001ff130819 */ /* 0x000fe40000011613 */
[--C-:B---3--:R-:W-:Y:S02]  /*2950*/  @P0 SHF.R.U32.HI R29, RZ, 0x1, R13.reuse ;  /* 0x00000001ff1d0819 */ /* 0x108fe4000001160d */
[C---:B------:R-:W-:Y:S02]  /*2960*/  @P0 SHF.R.U64 R23, R12.reuse, 0x1, R13 ;  /* 0x000000010c170819 */ /* 0x040fe4000000120d */
[CC--:B------:R-:W-:Y:S02]  /*2970*/  @P0 SHF.L.U32 R20, R12.reuse, R35.reuse, RZ ;  /* 0x000000230c140219 */ /* 0x0c0fe400000006ff */
[----:B------:R-:W-:Y:S02]  /*2980*/  @P0 SHF.R.U64 R17, R17, R16, R19 ;  /* 0x0000001011110219 */ /* 0x000fe40000001213 */
[----:B------:R-:W-:-:S02]  /*2990*/  @P0 SHF.L.U64.HI R21, R12, R35, R13 ;  /* 0x000000230c150219 */ /* 0x000fc4000001020d */
[-C--:B------:R-:W-:Y:S02]  /*29a0*/  @P0 SHF.R.U32.HI R18, RZ, R16.reuse, R19 ;  /* 0x00000010ff120219 */ /* 0x080fe40000011613 */
[----:B----4-:R-:W-:Y:S02]  /*29b0*/  @P0 SHF.L.U32 R19, R14, R35, RZ ;  /* 0x000000230e130219 */ /* 0x010fe400000006ff */
[----:B0-----:R-:W-:Y:S02]  /*29c0*/  @P0 SHF.R.U64 R30, R23, R16, R29 ;  /* 0x00000010171e0219 */ /* 0x001fe4000000121d */
[----:B------:R-:W-:Y:S02]  /*29d0*/  @P0 LOP3.LUT R12, R20, R17, RZ, 0xfc, !PT ;  /* 0x00000011140c0212 */ /* 0x000fe400078efcff */
[----:B------:R-:W-:Y:S02]  /*29e0*/  @P0 LOP3.LUT R13, R21, R18, RZ, 0xfc, !PT ;  /* 0x00000012150d0212 */ /* 0x000fe400078efcff */
[----:B------:R-:W-:-:S02]  /*29f0*/  @P0 SHF.L.U64.HI R17, R14, R35, R15 ;  /* 0x000000230e110219 */ /* 0x000fc4000001020f */
[----:B------:R-:W-:Y:S01]  /*2a00*/  @P0 LOP3.LUT R14, R19, R30, RZ, 0xfc, !PT ;  /* 0x0000001e130e0212 */ /* 0x000fe200078efcff */
[C---:B------:R-:W-:Y:S01]  /*2a10*/  IMAD.SHL.U32 R19, R12.reuse, 0x4, RZ ;  /* 0x000000040c137824 */ /* 0x040fe200078e00ff */
[----:B------:R-:W-:Y:S02]  /*2a20*/  @P0 SHF.R.U32.HI R16, RZ, R16, R29 ;  /* 0x00000010ff100219 */ /* 0x000fe4000001161d */
[----:B------:R-:W-:Y:S02]  /*2a30*/  SHF.L.U64.HI R23, R12, 0x2, R13 ;  /* 0x000000020c177819 */ /* 0x000fe4000001020d */
[----:B------:R-:W-:Y:S02]  /*2a40*/  @P0 LOP3.LUT R15, R17, R16, RZ, 0xfc, !PT ;  /* 0x00000010110f0212 */ /* 0x000fe400078efcff */
[----:B------:R-:W-:Y:S02]  /*2a50*/  SHF.L.W.U32.HI R13, R13, 0x2, R14 ;  /* 0x000000020d0d7819 */ /* 0x000fe40000010e0e */
[----:B------:R-:W-:-:S02]  /*2a60*/  IADD3 RZ, P0, PT, RZ, -R19, RZ ;  /* 0x80000013ffff7210 */ /* 0x000fc40007f1e0ff */
[----:B------:R-:W-:Y:S02]  /*2a70*/  LOP3.LUT R12, RZ, R23, RZ, 0x33, !PT ;  /* 0x00000017ff0c7212 */ /* 0x000fe400078e33ff */
[----:B------:R-:W-:Y:S02]  /*2a80*/  SHF.L.W.U32.HI R14, R14, 0x2, R15 ;  /* 0x000000020e0e7819 */ /* 0x000fe40000010e0f */
[----:B------:R-:W-:Y:S02]  /*2a90*/  LOP3.LUT R17, RZ, R13, RZ, 0x33, !PT ;  /* 0x0000000dff117212 */ /* 0x000fe400078e33ff */
[----:B------:R-:W-:Y:S02]  /*2aa0*/  IADD3.X R16, P0, PT, RZ, R12, RZ, P0, !PT ;  /* 0x0000000cff107210 */ /* 0x000fe4000071e4ff */
[----:B------:R-:W-:Y:S02]  /*2ab0*/  LOP3.LUT R18, RZ, R14, RZ, 0x33, !PT ;  /* 0x0000000eff127212 */ /* 0x000fe400078e33ff */
[----:B------:R-:W-:-:S02]  /*2ac0*/  IADD3.X R12, P1, PT, RZ, R17, RZ, P0, !PT ;  /* 0x00000011ff0c7210 */ /* 0x000fc4000073e4ff */
[----:B------:R-:W-:-:S03]  /*2ad0*/  ISETP.GT.U32.AND P3, PT, R13, -0x1, PT ;  /* 0xffffffff0d00780c */ /* 0x000fc60003f64070 */
[----:B------:R-:W-:Y:S01]  /*2ae0*/  IMAD.X R17, RZ, RZ, R18, P1 ;  /* 0x000000ffff117224 */ /* 0x000fe200008e0612 */
[----:B------:R-:W-:-:S04]  /*2af0*/  ISETP.GT.AND.EX P0, PT, R14, -0x1, PT, P3 ;  /* 0xffffffff0e00780c */ /* 0x000fc80003f04330 */
[----:B------:R-:W-:Y:S02]  /*2b00*/  SEL R21, R14, R17, P0 ;  /* 0x000000110e157207 */ /* 0x000fe40000000000 */
[----:B------:R-:W-:Y:S02]  /*2b10*/  SEL R18, R13, R12, P0 ;  /* 0x0000000c0d127207 */ /* 0x000fe40000000000 */
[----:B------:R-:W-:Y:S02]  /*2b20*/  ISETP.NE.U32.AND P1, PT, R21, RZ, PT ;  /* 0x000000ff1500720c */ /* 0x000fe40003f25070 */
[----:B------:R-:W-:Y:S02]  /*2b30*/  SEL R16, R23, R16, P0 ;  /* 0x0000001017107207 */ /* 0x000fe40000000000 */
[----:B------:R-:W-:Y:S01]  /*2b40*/  SEL R13, R18, R21, !P1 ;  /* 0x00000015120d7207 */ /* 0x000fe20004800000 */
[----:B------:R-:W-:-:S05]  /*2b50*/  @!P0 IMAD.MOV R19, RZ, RZ, -R19 ;  /* 0x000000ffff138224 */ /* 0x000fca00078e0a13 */
[----:B------:R-:W0:Y:S02]  /*2b60*/  FLO.U32 R13, R13 ;  /* 0x0000000d000d7300 */ /* 0x000e2400000e0000 */
[C---:B0-----:R-:W-:Y:S02]  /*2b70*/  IADD3 R17, PT, PT, -R13.reuse, 0x1f, RZ ;  /* 0x0000001f0d117810 */ /* 0x041fe40007ffe1ff */
[----:B------:R-:W-:-:S03]  /*2b80*/  IADD3 R12, PT, PT, -R13, 0x3f, RZ ;  /* 0x0000003f0d0c7810 */ /* 0x000fc60007ffe1ff */
[----:B------:R-:W-:-:S05]  /*2b90*/  @P1 IMAD.MOV R12, RZ, RZ, R17 ;  /* 0x000000ffff0c1224 */ /* 0x000fca00078e0211 */
[----:B------:R-:W-:-:S13]  /*2ba0*/  ISETP.NE.AND P1, PT, R12, RZ, PT ;  /* 0x000000ff0c00720c */ /* 0x000fda0003f25270 */
[----:B------:R-:W-:Y:S05]  /*2bb0*/  @!P1 BRA `(.L_x_39) ;  /* 0x0000000000289947 */ /* 0x000fea0003800000 */
[--C-:B------:R-:W-:Y:S02]  /*2bc0*/  SHF.R.U64 R17, R19, 0x1, R16.reuse ;  /* 0x0000000113117819 */ /* 0x100fe40000001210 */
[C---:B------:R-:W-:Y:S02]  /*2bd0*/  LOP3.LUT R13, R12.reuse, 0x3f, RZ, 0xc0, !PT ;  /* 0x0000003f0c0d7812 */ /* 0x040fe400078ec0ff */
[----:B------:R-:W-:Y:S02]  /*2be0*/  SHF.R.U32.HI R19, RZ, 0x1, R16 ;  /* 0x00000001ff137819 */ /* 0x000fe40000011610 */
[----:B------:R-:W-:Y:S02]  /*2bf0*/  LOP3.LUT R16, R12, 0x3f, RZ, 0xc, !PT ;  /* 0x0000003f0c107812 */ /* 0x000fe400078e0cff */
[CC--:B------:R-:W-:Y:S02]  /*2c00*/  SHF.L.U64.HI R21, R18.reuse, R13.reuse, R21 ;  /* 0x0000000d12157219 */ /* 0x0c0fe40000010215 */
[----:B------:R-:W-:-:S02]  /*2c10*/  SHF.L.U32 R18, R18, R13, RZ ;  /* 0x0000000d12127219 */ /* 0x000fc400000006ff */
[-CC-:B------:R-:W-:Y:S02]  /*2c20*/  SHF.R.U64 R13, R17, R16.reuse, R19.reuse ;  /* 0x00000010110d7219 */ /* 0x180fe40000001213 */
[----:B------:R-:W-:Y:S02]  /*2c30*/  SHF.R.U32.HI R16, RZ, R16, R19 ;  /* 0x00000010ff107219 */ /* 0x000fe40000011613 */
[----:B------:R-:W-:Y:S02]  /*2c40*/  LOP3.LUT R18, R18, R13, RZ, 0xfc, !PT ;  /* 0x0000000d12127212 */ /* 0x000fe400078efcff */
[----:B------:R-:W-:-:S07]  /*2c50*/  LOP3.LUT R21, R21, R16, RZ, 0xfc, !PT ;  /* 0x0000001015157212 */ /* 0x000fce00078efcff */
.L_x_39:
[----:B------:R-:W-:Y:S05]  /*2c60*/  BSYNC.RECONVERGENT B4 ;  /* 0x0000000000047941 */ /* 0x000fea0003800200 */
.L_x_38:
[----:B------:R-:W-:-:S04]  /*2c70*/  IMAD.WIDE.U32 R30, R18, 0x2168c235, RZ ;  /* 0x2168c235121e7825 */ /* 0x000fc800078e00ff */
[----:B------:R-:W-:Y:S01]  /*2c80*/  IMAD.MOV.U32 R16, RZ, RZ, R31 ;  /* 0x000000ffff107224 */ /* 0x000fe200078e001f */
[----:B------:R-:W-:Y:S01]  /*2c90*/  IADD3 RZ, P1, PT, R30, R30, RZ ;  /* 0x0000001e1eff7210 */ /* 0x000fe20007f3e0ff */
[----:B------:R-:W-:Y:S02]  /*2ca0*/  IMAD.MOV.U32 R17, RZ, RZ, RZ ;  /* 0x000000ffff117224 */ /* 0x000fe400078e00ff */
[----:B------:R-:W-:-:S04]  /*2cb0*/  IMAD.HI.U32 R13, R21, -0x36f0255e, RZ ;  /* 0xc90fdaa2150d7827 */ /* 0x000fc800078e00ff */
[----:B------:R-:W-:-:S04]  /*2cc0*/  IMAD.WIDE.U32 R16, R18, -0x36f0255e, R16 ;  /* 0xc90fdaa212107825 */ /* 0x000fc800078e0010 */
[----:B------:R-:W-:-:S04]  /*2cd0*/  IMAD.WIDE.U32 R16, P3, R21, 0x2168c235, R16 ;  /* 0x2168c23515107825 */ /* 0x000fc80007860010 */
[----:B------:R-:W-:Y:S01]  /*2ce0*/  IMAD R21, R21, -0x36f0255e, RZ ;  /* 0xc90fdaa215157824 */ /* 0x000fe200078e02ff */
[----:B------:R-:W-:Y:S01]  /*2cf0*/  IADD3.X RZ, P1, PT, R16, R16, RZ, P1, !PT ;  /* 0x0000001010ff7210 */ /* 0x000fe20000f3e4ff */
[----:B------:R-:W-:-:S03]  /*2d00*/  IMAD.X R13, RZ, RZ, R13, P3 ;  /* 0x000000ffff0d7224 */ /* 0x000fc600018e060d */
[----:B------:R-:W-:-:S04]  /*2d10*/  IADD3 R17, P3, PT, R21, R17, RZ ;  /* 0x0000001115117210 */ /* 0x000fc80007f7e0ff */
[C---:B------:R-:W-:Y:S01]  /*2d20*/  ISETP.GT.U32.AND P4, PT, R17.reuse, RZ, PT ;  /* 0x000000ff1100720c */ /* 0x040fe20003f84070 */
[----:B------:R-:W-:Y:S01]  /*2d30*/  IMAD.X R13, RZ, RZ, R13, P3 ;  /* 0x000000ffff0d7224 */ /* 0x000fe200018e060d */
[----:B------:R-:W-:-:S04]  /*2d40*/  IADD3.X R16, P3, PT, R17, R17, RZ, P1, !PT ;  /* 0x0000001111107210 */ /* 0x000fc80000f7e4ff */
[C---:B------:R-:W-:Y:S01]  /*2d50*/  ISETP.GT.AND.EX P1, PT, R13.reuse, RZ, PT, P4 ;  /* 0x000000ff0d00720c */ /* 0x040fe20003f24340 */
[----:B------:R-:W-:-:S03]  /*2d60*/  IMAD.X R18, R13, 0x1, R13, P3 ;  /* 0x000000010d127824 */ /* 0x000fc600018e060d */
[----:B------:R-:W-:Y:S02]  /*2d70*/  SEL R16, R16, R17, P1 ;  /* 0x0000001110107207 */ /* 0x000fe40000800000 */
[----:B------:R-:W-:Y:S02]  /*2d80*/  SEL R17, R18, R13, P1 ;  /* 0x0000000d12117207 */ /* 0x000fe40000800000 */
[----:B------:R-:W-:Y:S02]  /*2d90*/  IADD3 R16, P3, PT, R16, 0x1, RZ ;  /* 0x0000000110107810 */ /* 0x000fe40007f7e0ff */
[----:B------:R-:W-:Y:S02]  /*2da0*/  SEL R19, RZ, 0xffffffff, !P1 ;  /* 0xffffffffff137807 */ /* 0x000fe40004800000 */
[----:B------:R-:W-:Y:S01]  /*2db0*/  LOP3.LUT P1, R13, R28, 0x80000000, RZ, 0xc0, !PT ;  /* 0x800000001c0d7812 */ /* 0x000fe2000782c0ff */
[----:B------:R-:W-:Y:S02]  /*2dc0*/  IMAD.X R17, RZ, RZ, R17, P3 ;  /* 0x000000ffff117224 */ /* 0x000fe400018e0611 */
[----:B------:R-:W-:Y:S01]  /*2dd0*/  IMAD.IADD R12, R19, 0x1, -R12 ;  /* 0x00000001130c7824 */ /* 0x000fe200078e0a0c */
[----:B------:R-:W-:-:S02]  /*2de0*/  SHF.R.U32.HI R19, RZ, 0x1e, R15 ;  /* 0x0000001eff137819 */ /* 0x000fc4000001160f */
[----:B------:R-:W-:Y:S01]  /*2df0*/  SHF.R.U64 R16, R16, 0xa, R17 ;  /* 0x0000000a10107819 */ /* 0x000fe20000001211 */
[----:B------:R-:W-:Y:S01]  /*2e00*/  IMAD.SHL.U32 R12, R12, 0x100000, RZ ;  /* 0x001000000c0c7824 */ /* 0x000fe200078e00ff */
[----:B------:R-:W-:Y:S02]  /*2e10*/  LEA.HI R14, R14, R19, RZ, 0x1 ;  /* 0x000000130e0e7211 */ /* 0x000fe400078f08ff */
[----:B------:R-:W-:Y:S02]  /*2e20*/  IADD3 R16, P3, PT, R16, 0x1, RZ ;  /* 0x0000000110107810 */ /* 0x000fe40007f7e0ff */
[----:B------:R-:W-:Y:S01]  /*2e30*/  @!P0 LOP3.LUT R13, R13, 0x80000000, RZ, 0x3c, !PT ;  /* 0x800000000d0d8812 */ /* 0x000fe200078e3cff */
[----:B------:R-:W-:Y:S01]  /*2e40*/  @P1 IMAD.MOV R14, RZ, RZ, -R14 ;  /* 0x000000ffff0e1224 */ /* 0x000fe200078e0a0e */
[----:B------:R-:W-:-:S04]  /*2e50*/  LEA.HI.X R17, R17, RZ, RZ, 0x16, P3 ;  /* 0x000000ff11117211 */ /* 0x000fc800018fb4ff */
[--C-:B------:R-:W-:Y:S02]  /*2e60*/  SHF.R.U64 R16, R16, 0x1, R17.reuse ;  /* 0x0000000110107819 */ /* 0x100fe40000001211 */
[----:B------:R-:W-:Y:S02]  /*2e70*/  SHF.R.U32.HI R15, RZ, 0x1, R17 ;  /* 0x00000001ff0f7819 */ /* 0x000fe40000011611 */
[----:B------:R-:W-:-:S04]  /*2e80*/  IADD3 R20, P3, P4, RZ, RZ, R16 ;  /* 0x000000ffff147210 */ /* 0x000fc80007c7e010 */
[----:B------:R-:W-:-:S04]  /*2e90*/  IADD3.X R12, PT, PT, R12, 0x3fe00000, R15, P3, P4 ;  /* 0x3fe000000c0c7810 */ /* 0x000fc80001fe840f */
[----:B------:R-:W-:-:S07]  /*2ea0*/  LOP3.LUT R29, R12, R13, RZ, 0xfc, !PT ;  /* 0x0000000d0c1d7212 */ /* 0x000fce00078efcff */
.L_x_33:
[----:B------:R-:W-:Y:S02]  /*2eb0*/  IMAD.MOV.U32 R23, RZ, RZ, 0x0 ;  /* 0x00000000ff177424 */ /* 0x000fe400078e00ff */
[----:B------:R-:W-:Y:S02]  /*2ec0*/  IMAD.MOV.U32 R28, RZ, RZ, R20 ;  /* 0x000000ffff1c7224 */ /* 0x000fe400078e0014 */
[----:B------:R-:W-:Y:S05]  /*2ed0*/  RET.REL.NODEC R22 `(_Z8run_stepiiPdS_S_S_S_S_S_Pi) ;  /* 0xffffffd016487950 */ /* 0x000fea0003c3ffff */
.L_x_40:
[----:B------:R-:W-:-:S00]  /*2ee0*/  BRA `(.L_x_40) ;  /* 0xfffffffc00fc7947 */ /* 0x000fc0000383ffff */
[----:B------:R-:W-:-:S00]  /*2ef0*/  NOP ;  /* 0x0000000000007918 */ /* 0x000fc00000000000 */
        /* <DEDUP_REMOVED lines=8> */
.L_x_75:


//--------------------- .text._Z8set_massPdPii    --------------------------
	.section	.text._Z8set_massPdPii,"ax",@progbits
	.align	128
        .global         _Z8set_massPdPii
        .type           _Z8set_massPdPii,@function
        .size           _Z8set_massPdPii,(.L_x_82 - _Z8set_massPdPii)
        .other          _Z8set_massPdPii,@"STO_CUDA_ENTRY STV_DEFAULT"
_Z8set_massPdPii:
.text._Z8set_massPdPii:
[----:B------:R-:W-:Y:S01]  /*0000*/  LDC R1, c[0x0][0x37c] ;  /* 0x0000df00ff017b82 */ /* 0x000fe20000000800 */
[----:B------:R-:W0:Y:S07]  /*0010*/  S2R R0, SR_TID.X ;  /* 0x0000000000007919 */ /* 0x000e2e0000002100 */
[----:B------:R-:W0:Y:S01]  /*0020*/  S2UR UR4, SR_CTAID.X ;  /* 0x00000000000479c3 */ /* 0x000e220000002500 */
[----:B------:R-:W1:Y:S07]  /*0030*/  LDCU UR5, c[0x0][0x390] ;  /* 0x00007200ff0577ac */ /* 0x000e6e0008000800 */
[----:B------:R-:W0:Y:S02]  /*0040*/  LDC R9, c[0x0][0x360] ;  /* 0x0000d800ff097b82 */ /* 0x000e240000000800 */
[----:B0-----:R-:W-:-:S05]  /*0050*/  IMAD R0, R9, UR4, R0 ;  /* 0x0000000409007c24 */ /* 0x001fca000f8e0200 */
[----:B-1----:R-:W-:-:S13]  /*0060*/  ISETP.GE.AND P0, PT, R0, UR5, PT ;  /* 0x0000000500007c0c */ /* 0x002fda000bf06270 */
[----:B------:R-:W-:Y:S05]  /*0070*/  @P0 EXIT ;  /* 0x000000000000094d */ /* 0x000fea0003800000 */
[----:B------:R-:W0:Y:S01]  /*0080*/  LDC.64 R6, c[0x0][0x388] ;  /* 0x0000e200ff067b82 */ /* 0x000e220000000a00 */
[----:B------:R-:W1:Y:S01]  /*0090*/  LDCU UR4, c[0x0][0x370] ;  /* 0x00006e00ff0477ac */ /* 0x000e620008000800 */
[----:B------:R-:W2:Y:S01]  /*00a0*/  LDCU.64 UR6, c[0x0][0x358] ;  /* 0x00006b00ff0677ac */ /* 0x000ea20008000a00 */
[----:B------:R-:W3:Y:S01]  /*00b0*/  LDCU UR5, c[0x0][0x390] ;  /* 0x00007200ff0577ac */ /* 0x000ee20008000800 */
[----:B-1----:R-:W-:-:S07]  /*00c0*/  IMAD R9, R9, UR4, RZ ;  /* 0x0000000409097c24 */ /* 0x002fce000f8e02ff */
.L_x_41:
[----:B0-----:R-:W-:-:S06]  /*00d0*/  IMAD.WIDE R2, R0, 0x4, R6 ;  /* 0x0000000400027825 */ /* 0x001fcc00078e0206 */
[----:B--2---:R-:W2:Y:S02]  /*00e0*/  LDG.E R2, desc[UR6][R2.64] ;  /* 0x0000000602027981 */ /* 0x004ea4000c1e1900 */
[----:B--2---:R-:W-:-:S13]  /*00f0*/  ISETP.NE.AND P0, PT, R2, 0x1, PT ;  /* 0x000000010200780c */ /* 0x004fda0003f05270 */
[----:B------:R-:W0:Y:S02]  /*0100*/  @!P0 LDC.64 R4, c[0x0][0x380] ;  /* 0x0000e000ff048b82 */ /* 0x000e240000000a00 */
[----:B0-----:R-:W-:Y:S01]  /*0110*/  @!P0 IMAD.WIDE R4, R0, 0x8, R4 ;  /* 0x0000000800048825 */ /* 0x001fe200078e0204 */
[----:B------:R-:W-:-:S04]  /*0120*/  IADD3 R0, PT, PT, R9, R0, RZ ;  /* 0x0000000009007210 */ /* 0x000fc80007ffe0ff */
[----:B------:R1:W-:Y:S01]  /*0130*/  @!P0 STG.E.64 desc[UR6][R4.64], RZ ;  /* 0x000000ff04008986 */ /* 0x0003e2000c101b06 */
[----:B---3--:R-:W-:-:S13]  /*0140*/  ISETP.GE.AND P0, PT, R0, UR5, PT ;  /* 0x0000000500007c0c */ /* 0x008fda000bf06270 */
[----:B-1----:R-:W-:Y:S05]  /*0150*/  @!P0 BRA `(.L_x_41) ;  /* 0xfffffffc00dc8947 */ /* 0x002fea000383ffff */
[----:B------:R-:W-:Y:S05]  /*0160*/  EXIT ;  /* 0x000000000000794d */ /* 0x000fea0003800000 */
.L_x_42:
        /* <DEDUP_REMOVED lines=9> */
.L_x_82:


//--------------------- .text._Z7p3_initv         --------------------------
	.section	.text._Z7p3_initv,"ax",@progbits
	.align	128
        .global         _Z7p3_initv
        .type           _Z7p3_initv,@function
        .size           _Z7p3_initv,(.L_x_83 - _Z7p3_initv)
        .other          _Z7p3_initv,@"STO_CUDA_ENTRY STV_DEFAULT"
_Z7p3_initv:
.text._Z7p3_initv:
[----:B------:R-:W-:Y:S08]  /*0000*/  LDC R1, c[0x0][0x37c] ;  /* 0x0000df00ff017b82 */ /* 0x000ff00000000800 */
[----:B------:R-:W0:Y:S01]  /*0010*/  LDC.64 R2, c[0x4][0x48] ;  /* 0x01001200ff027b82 */ /* 0x000e220000000a00 */
[----:B------:R-:W0:Y:S01]  /*0020*/  LDCU.64 UR4, c[0x0][0x358] ;  /* 0x00006b00ff0477ac */ /* 0x000e220008000a00 */
[----:B------:R-:W-:-:S06]  /*0030*/  MOV R5, 0xfffffffe ;  /* 0xfffffffe00057802 */ /* 0x000fcc0000000f00 */
[----:B------:R-:W1:Y:S08]  /*0040*/  LDC.64 R6, c[0x4][0x10] ;  /* 0x01000400ff067b82 */ /* 0x000e700000000a00 */
[----:B------:R-:W2:Y:S08]  /*0050*/  LDC.64 R8, c[0x4][0x18] ;  /* 0x01000600ff087b82 */ /* 0x000eb00000000a00 */
[----:B------:R-:W3:Y:S01]  /*0060*/  LDC.64 R10, c[0x4][0x30] ;  /* 0x01000c00ff0a7b82 */ /* 0x000ee20000000a00 */
[----:B0-----:R-:W-:Y:S07]  /*0070*/  STG.E desc[UR4][R2.64], R5 ;  /* 0x0000000502007986 */ /* 0x001fee000c101904 */
[----:B------:R-:W0:Y:S01]  /*0080*/  LDC.64 R12, c[0x4][0x28] ;  /* 0x01000a00ff0c7b82 */ /* 0x000e220000000a00 */
[----:B-1----:R-:W-:Y:S04]  /*0090*/  STG.E.64 desc[UR4][R6.64], RZ ;  /* 0x000000ff06007986 */ /* 0x002fe8000c101b04 */
[----:B--2---:R-:W-:Y:S04]  /*00a0*/  STG.E.64 desc[UR4][R8.64], RZ ;  /* 0x000000ff08007986 */ /* 0x004fe8000c101b04 */
[----:B---3--:R-:W-:Y:S04]  /*00b0*/  STG.E.U8 desc[UR4][R10.64], RZ ;  /* 0x000000ff0a007986 */ /* 0x008fe8000c101104 */
[----:B0-----:R-:W-:Y:S01]  /*00c0*/  STG.E.U8 desc[UR4][R12.64], RZ ;  /* 0x000000ff0c007986 */ /* 0x001fe2000c101104 */
[----:B------:R-:W-:Y:S05]  /*00d0*/  EXIT ;  /* 0x000000000000794d */ /* 0x000fea0003800000 */
.L_x_43:
        /* <DEDUP_REMOVED lines=10> */
.L_x_83:


//--------------------- .text._Z25calculate_target_distanceiiPdS_S_S_ --------------------------
	.section	.text._Z25calculate_target_distanceiiPdS_S_S_,"ax",@progbits
	.align	128
        .global         _Z25calculate_target_distanceiiPdS_S_S_
        .type           _Z25calculate_target_distanceiiPdS_S_S_,@function
        .size           _Z25calculate_target_distanceiiPdS_S_S_,(.L_x_76 - _Z25calculate_target_distanceiiPdS_S_S_)
        .other          _Z25calculate_target_distanceiiPdS_S_S_,@"STO_CUDA_ENTRY STV_DEFAULT"
_Z25calculate_target_distanceiiPdS_S_S_:
.text._Z25calculate_target_distanceiiPdS_S_S_:
[----:B------:R-:W-:Y:S08]  /*0000*/  LDC R1, c[0x0][0x37c] ;  /* 0x0000df00ff017b82 */ /* 0x000ff00000000800 */
[----:B------:R-:W0:Y:S01]  /*0010*/  LDC.64 R2, c[0x4][0x30] ;  /* 0x01000c00ff027b82 */ /* 0x000e220000000a00 */
[----:B------:R-:W0:Y:S02]  /*0020*/  LDCU.64 UR4, c[0x0][0x358] ;  /* 0x00006b00ff0477ac */ /* 0x000e240008000a00 */
[----:B0-----:R-:W2:Y:S02]  /*0030*/  LDG.E.U8 R2, desc[UR4][R2.64] ;  /* 0x0000000402027981 */ /* 0x001ea4000c1e1100 */
[----:B--2---:R-:W-:-:S13]  /*0040*/  ISETP.NE.AND P0, PT, R2, RZ, PT ;  /* 0x000000ff0200720c */ /* 0x004fda0003f05270 */
[----:B------:R-:W-:Y:S05]  /*0050*/  @P0 EXIT ;  /* 0x000000000000094d */ /* 0x000fea0003800000 */
[----:B------:R-:W0:Y:S08]  /*0060*/  LDC.64 R10, c[0x4][0x10] ;  /* 0x01000400ff0a7b82 */ /* 0x000e300000000a00 */
[----:B------:R-:W1:Y:S08]  /*0070*/  LDC.64 R12, c[0x4][0x18] ;  /* 0x01000600ff0c7b82 */ /* 0x000e700000000a00 */
[----:B------:R-:W2:Y:S01]  /*0080*/  LDC.64 R18, c[0x0][0x390] ;  /* 0x0000e400ff127b82 */ /* 0x000ea20000000a00 */
[----:B0-----:R-:W3:Y:S07]  /*0090*/  LDG.E.64 R2, desc[UR4][R10.64] ;  /* 0x000000040a027981 */ /* 0x001eee000c1e1b00 */
[----:B------:R-:W0:Y:S08]  /*00a0*/  LDC.64 R4, c[0x0][0x380] ;  /* 0x0000e000ff047b82 */ /* 0x000e300000000a00 */
[----:B------:R-:W4:Y:S08]  /*00b0*/  LDC.64 R16, c[0x0][0x388] ;  /* 0x0000e200ff107b82 */ /* 0x000f300000000a00 */
[----:B------:R-:W0:Y:S01]  /*00c0*/  LDC.64 R6, c[0x0][0x398] ;  /* 0x0000e600ff067b82 */ /* 0x000e220000000a00 */
[----:B---3--:R-:W-:-:S07]  /*00d0*/  DADD R2, R2, 60000000 ;  /* 0x418c9c3802027429 */ /* 0x008fce0000000000 */
[----:B------:R4:W-:Y:S04]  /*00e0*/  STG.E.64 desc[UR4][R10.64], R2 ;  /* 0x000000020a007986 */ /* 0x0009e8000c101b04 */
[----:B-1----:R-:W3:Y:S01]  /*00f0*/  LDG.E.64 R8, desc[UR4][R12.64] ;  /* 0x000000040c087981 */ /* 0x002ee2000c1e1b00 */
[----:B0-----:R-:W-:-:S04]  /*0100*/  IMAD.WIDE R20, R4, 0x8, R6 ;  /* 0x0000000804147825 */ /* 0x001fc800078e0206 */
[----:B----4-:R-:W-:-:S04]  /*0110*/  IMAD.WIDE R10, R4, 0x8, R16 ;  /* 0x00000008040a7825 */ /* 0x010fc800078e0210 */
[----:B------:R-:W-:-:S04]  /*0120*/  IMAD.WIDE R16, R5, 0x8, R16 ;  /* 0x0000000805107825 */ /* 0x000fc800078e0210 */
[----:B------:R-:W-:Y:S01]  /*0130*/  IMAD.WIDE R22, R5, 0x8, R6 ;  /* 0x0000000805167825 */ /* 0x000fe200078e0206 */
[----:B---3--:R-:W-:-:S03]  /*0140*/  DADD R14, R8, 60 ;  /* 0x404e0000080e7429 */ /* 0x008fc60000000000 */
[----:B--2---:R-:W-:-:S04]  /*0150*/  IMAD.WIDE R8, R4, 0x8, R18 ;  /* 0x0000000804087825 */ /* 0x004fc800078e0212 */
[----:B------:R-:W-:Y:S01]  /*0160*/  IMAD.WIDE R18, R5, 0x8, R18 ;  /* 0x0000000805127825 */ /* 0x000fe200078e0212 */
[----:B------:R0:W-:Y:S04]  /*0170*/  STG.E.64 desc[UR4][R12.64], R14 ;  /* 0x0000000e0c007986 */ /* 0x0001e8000c101b04 */
[----:B------:R-:W2:Y:S04]  /*0180*/  LDG.E.64 R8, desc[UR4][R8.64] ;  /* 0x0000000408087981 */ /* 0x000ea8000c1e1b00 */
[----:B------:R-:W2:Y:S04]  /*0190*/  LDG.E.64 R18, desc[UR4][R18.64] ;  /* 0x0000000412127981 */ /* 0x000ea8000c1e1b00 */
[----:B------:R-:W3:Y:S04]  /*01a0*/  LDG.E.64 R10, desc[UR4][R10.64] ;  /* 0x000000040a0a7981 */ /* 0x000ee8000c1e1b00 */
[----:B------:R-:W3:Y:S04]  /*01b0*/  LDG.E.64 R16, desc[UR4][R16.64] ;  /* 0x0000000410107981 */ /* 0x000ee8000c1e1b00 */
[----:B------:R-:W4:Y:S04]  /*01c0*/  LDG.E.64 R20, desc[UR4][R20.64] ;  /* 0x0000000414147981 */ /* 0x000f28000c1e1b00 */
[----:B------:R-:W4:Y:S01]  /*01d0*/  LDG.E.64 R22, desc[UR4][R22.64] ;  /* 0x0000000416167981 */ /* 0x000f22000c1e1b00 */
[----:B--2---:R-:W-:-:S02]  /*01e0*/  DADD R6, R8, -R18 ;  /* 0x0000000008067229 */ /* 0x004fc40000000812 */
[----:B---3--:R-:W-:-:S06]  /*01f0*/  DADD R4, R10, -R16 ;  /* 0x000000000a047229 */ /* 0x008fcc0000000810 */
[----:B------:R-:W-:Y:S01]  /*0200*/  DMUL R8, R6, R6 ;  /* 0x0000000606087228 */ /* 0x000fe20000000000 */
[----:B------:R-:W-:Y:S01]  /*0210*/  MOV R10, 0x0 ;  /* 0x00000000000a7802 */ /* 0x000fe20000000f00 */
[----:B------:R-:W-:Y:S01]  /*0220*/  IMAD.MOV.U32 R11, RZ, RZ, 0x3fd80000 ;  /* 0x3fd80000ff0b7424 */ /* 0x000fe200078e00ff */
[----:B----4-:R-:W-:-:S05]  /*0230*/  DADD R6, R20, -R22 ;  /* 0x0000000014067229 */ /* 0x010fca0000000816 */
[----:B------:R-:W-:-:S08]  /*0240*/  DFMA R4, R4, R4, R8 ;  /* 0x000000040404722b */ /* 0x000fd00000000008 */
[----:B------:R-:W-:-:S06]  /*0250*/  DFMA R4, R6, R6, R4 ;  /* 0x000000060604722b */ /* 0x000fcc0000000004 */
[----:B------:R-:W1:Y:S04]  /*0260*/  MUFU.RSQ64H R7, R5 ;  /* 0x0000000500077308 */ /* 0x000e680000001c00 */
[----:B------:R-:W-:-:S05]  /*0270*/  VIADD R6, R5, 0xfcb00000 ;  /* 0xfcb0000005067836 */ /* 0x000fca0000000000 */
[----:B------:R-:W-:Y:S01]  /*0280*/  ISETP.GE.U32.AND P0, PT, R6, 0x7ca00000, PT ;  /* 0x7ca000000600780c */ /* 0x000fe20003f06070 */
[----:B-1----:R-:W-:-:S08]  /*0290*/  DMUL R8, R6, R6 ;  /* 0x0000000606087228 */ /* 0x002fd00000000000 */
[----:B------:R-:W-:-:S08]  /*02a0*/  DFMA R8, R4, -R8, 1 ;  /* 0x3ff000000408742b */ /* 0x000fd00000000808 */
[----:B------:R-:W-:Y:S02]  /*02b0*/  DFMA R10, R8, R10, 0.5 ;  /* 0x3fe00000080a742b */ /* 0x000fe4000000000a */
[----:B------:R-:W-:-:S08]  /*02c0*/  DMUL R8, R6, R8 ;  /* 0x0000000806087228 */ /* 0x000fd00000000000 */
[----:B------:R-:W-:-:S08]  /*02d0*/  DFMA R8, R10, R8, R6 ;  /* 0x000000080a08722b */ /* 0x000fd00000000006 */
[----:B------:R-:W-:Y:S02]  /*02e0*/  DMUL R10, R4, R8 ;  /* 0x00000008040a7228 */ /* 0x000fe40000000000 */
[----:B------:R-:W-:Y:S01]  /*02f0*/  IADD3 R17, PT, PT, R9, -0x100000, RZ ;  /* 0xfff0000009117810 */ /* 0x000fe20007ffe0ff */
[----:B------:R-:W-:-:S05]  /*0300*/  IMAD.MOV.U32 R16, RZ, RZ, R8 ;  /* 0x000000ffff107224 */ /* 0x000fca00078e0008 */
[----:B0-----:R-:W-:-:S08]  /*0310*/  DFMA R12, R10, -R10, R4 ;  /* 0x8000000a0a0c722b */ /* 0x001fd00000000004 */
[----:B------:R-:W-:Y:S01]  /*0320*/  DFMA R14, R12, R16, R10 ;  /* 0x000000100c0e722b */ /* 0x000fe2000000000a */
[----:B------:R-:W-:Y:S10]  /*0330*/  @!P0 BRA `(.L_x_44) ;  /* 0x0000000000088947 */ /* 0x000ff40003800000 */
[----:B------:R-:W-:-:S07]  /*0340*/  MOV R0, 0x360 ;  /* 0x0000036000007802 */ /* 0x000fce0000000f00 */
[----:B------:R-:W-:Y:S05]  /*0350*/  CALL.REL.NOINC `($__internal_1_$__cuda_sm20_dsqrt_rn_f64_mediumpath_v1) ;  /* 0x0000000000307944 */ /* 0x000fea0003c00000 */
.L_x_44:
[----:B------:R-:W0:Y:S01]  /*0360*/  LDC.64 R4, c[0x4][0x8] ;  /* 0x01000200ff047b82 */ /* 0x000e220000000a00 */
[----:B------:R-:W-:Y:S01]  /*0370*/  DSETP.GT.AND P0, PT, R2, R14, PT ;  /* 0x0000000e0200722a */ /* 0x000fe20003f04000 */
[----:B0-----:R0:W-:-:S13]  /*0380*/  STG.E.64 desc[UR4][R4.64], R14 ;  /* 0x0000000e04007986 */ /* 0x0011da000c101b04 */
[----:B------:R-:W-:Y:S05]  /*0390*/  @!P0 EXIT ;  /* 0x000000000000894d */ /* 0x000fea0003800000 */
[----:B------:R-:W1:Y:S01]  /*03a0*/  LDC R7, c[0x0][0x384] ;  /* 0x0000e100ff077b82 */ /* 0x000e620000000800 */
[----:B------:R-:W-:-:S07]  /*03b0*/  MOV R0, 0x1 ;  /* 0x0000000100007802 */ /* 0x000fce0000000f00 */
[----:B------:R-:W1:Y:S08]  /*03c0*/  LDC.64 R2, c[0x0][0x3a0] ;  /* 0x0000e800ff027b82 */ /* 0x000e700000000a00 */
[----:B0-----:R-:W0:Y:S01]  /*03d0*/  LDC.64 R4, c[0x4][0x30] ;  /* 0x01000c00ff047b82 */ /* 0x001e220000000a00 */
[----:B-1----:R-:W-:Y:S01]  /*03e0*/  IMAD.WIDE R2, R7, 0x8, R2 ;  /* 0x0000000807027825 */ /* 0x002fe200078e0202 */
[----:B0-----:R-:W-:Y:S04]  /*03f0*/  STG.E.U8 desc[UR4][R4.64], R0 ;  /* 0x0000000004007986 */ /* 0x001fe8000c101104 */
[----:B------:R-:W-:Y:S01]  /*0400*/  STG.E.64 desc[UR4][R2.64], RZ ;  /* 0x000000ff02007986 */ /* 0x000fe2000c101b04 */
[----:B------:R-:W-:Y:S05]  /*0410*/  EXIT ;  /* 0x000000000000794d */ /* 0x000fea0003800000 */
        .weak           $__internal_1_$__cuda_sm20_dsqrt_rn_f64_mediumpath_v1
        .type           $__internal_1_$__cuda_sm20_dsqrt_rn_f64_mediumpath_v1,@function
        .size           $__internal_1_$__cuda_sm20_dsqrt_rn_f64_mediumpath_v1,(.L_x_76 - $__internal_1_$__cuda_sm20_dsqrt_rn_f64_mediumpath_v1)
$__internal_1_$__cuda_sm20_dsqrt_rn_f64_mediumpath_v1:
[----:B------:R-:W-:Y:S01]  /*0420*/  ISETP.GE.U32.AND P0, PT, R6, -0x3400000, PT ;  /* 0xfcc000000600780c */ /* 0x000fe20003f06070 */
[----:B------:R-:W-:-:S12]  /*0430*/  IMAD.MOV.U32 R9, RZ, RZ, R17 ;  /* 0x000000ffff097224 */ /* 0x000fd800078e0011 */
[----:B------:R-:W-:Y:S05]  /*0440*/  @!P0 BRA `(.L_x_45) ;  /* 0x0000000000208947 */ /* 0x000fea0003800000 */
[----:B------:R-:W-:-:S10]  /*0450*/  DFMA.RM R8, R12, R8, R10 ;  /* 0x000000080c08722b */ /* 0x000fd4000000400a */
[----:B------:R-:W-:-:S04]  /*0460*/  IADD3 R6, P0, PT, R8, 0x1, RZ ;  /* 0x0000000108067810 */ /* 0x000fc80007f1e0ff */
[----:B------:R-:W-:-:S06]  /*0470*/  IADD3.X R7, PT, PT, RZ, R9, RZ, P0, !PT ;  /* 0x00000009ff077210 */ /* 0x000fcc00007fe4ff */
[----:B------:R-:W-:-:S08]  /*0480*/  DFMA.RP R4, -R8, R6, R4 ;  /* 0x000000060804722b */ /* 0x000fd00000008104 */
[----:B------:R-:W-:-:S06]  /*0490*/  DSETP.GT.AND P0, PT, R4, RZ, PT ;  /* 0x000000ff0400722a */ /* 0x000fcc0003f04000 */
[----:B------:R-:W-:Y:S02]  /*04a0*/  FSEL R6, R6, R8, P0 ;  /* 0x0000000806067208 */ /* 0x000fe40000000000 */
[----:B------:R-:W-:Y:S01]  /*04b0*/  FSEL R7, R7, R9, P0 ;  /* 0x0000000907077208 */ /* 0x000fe20000000000 */
[----:B------:R-:W-:Y:S06]  /*04c0*/  BRA `(.L_x_46) ;  /* 0x0000000000647947 */ /* 0x000fec0003800000 */
.L_x_45:
[----:B------:R-:W-:-:S14]  /*04d0*/  DSETP.NE.AND P0, PT, R4, RZ, PT ;  /* 0x000000ff0400722a */ /* 0x000fdc0003f05000 */
[----:B------:R-:W-:Y:S05]  /*04e0*/  @!P0 BRA `(.L_x_47) ;  /* 0x0000000000588947 */ /* 0x000fea0003800000 */
[----:B------:R-:W-:-:S13]  /*04f0*/  ISETP.GE.AND P0, PT, R5, RZ, PT ;  /* 0x000000ff0500720c */ /* 0x000fda0003f06270 */
[----:B------:R-:W-:Y:S01]  /*0500*/  @!P0 IMAD.MOV.U32 R6, RZ, RZ, 0x0 ;  /* 0x00000000ff068424 */ /* 0x000fe200078e00ff */
[----:B------:R-:W-:Y:S01]  /*0510*/  @!P0 MOV R7, 0xfff80000 ;  /* 0xfff8000000078802 */ /* 0x000fe20000000f00 */
[----:B------:R-:W-:Y:S06]  /*0520*/  @!P0 BRA `(.L_x_46) ;  /* 0x00000000004c8947 */ /* 0x000fec0003800000 */
[----:B------:R-:W-:-:S13]  /*0530*/  ISETP.GT.AND P0, PT, R5, 0x7fefffff, PT ;  /* 0x7fefffff0500780c */ /* 0x000fda0003f04270 */
[----:B------:R-:W-:Y:S05]  /*0540*/  @P0 BRA `(.L_x_47) ;  /* 0x0000000000400947 */ /* 0x000fea0003800000 */
[----:B------:R-:W-:Y:S01]  /*0550*/  DMUL R4, R4, 8.11296384146066816958e+31 ;  /* 0x4690000004047828 */ /* 0x000fe20000000000 */
[----:B------:R-:W-:Y:S01]  /*0560*/  IMAD.MOV.U32 R6, RZ, RZ, RZ ;  /* 0x000000ffff067224 */ /* 0x000fe200078e00ff */
[----:B------:R-:W-:Y:S01]  /*0570*/  MOV R10, 0x0 ;  /* 0x00000000000a7802 */ /* 0x000fe20000000f00 */
[----:B------:R-:W-:-:S03]  /*0580*/  IMAD.MOV.U32 R11, RZ, RZ, 0x3fd80000 ;  /* 0x3fd80000ff0b7424 */ /* 0x000fc600078e00ff */
[----:B------:R-:W0:Y:S02]  /*0590*/  MUFU.RSQ64H R7, R5 ;  /* 0x0000000500077308 */ /* 0x000e240000001c00 */
[----:B0-----:R-:W-:-:S08]  /*05a0*/  DMUL R8, R6, R6 ;  /* 0x0000000606087228 */ /* 0x001fd00000000000 */
[----:B------:R-:W-:-:S08]  /*05b0*/  DFMA R8, R4, -R8, 1 ;  /* 0x3ff000000408742b */ /* 0x000fd00000000808 */
[----:B------:R-:W-:Y:S02]  /*05c0*/  DFMA R10, R8, R10, 0.5 ;  /* 0x3fe00000080a742b */ /* 0x000fe4000000000a */
[----:B------:R-:W-:-:S08]  /*05d0*/  DMUL R8, R6, R8 ;  /* 0x0000000806087228 */ /* 0x000fd00000000000 */
[----:B------:R-:W-:-:S08]  /*05e0*/  DFMA R8, R10, R8, R6 ;  /* 0x000000080a08722b */ /* 0x000fd00000000006 */
[----:B------:R-:W-:Y:S02]  /*05f0*/  DMUL R6, R4, R8 ;  /* 0x0000000804067228 */ /* 0x000fe40000000000 */
[----:B------:R-:W-:-:S06]  /*0600*/  IADD3 R9, PT, PT, R9, -0x100000, RZ ;  /* 0xfff0000009097810 */ /* 0x000fcc0007ffe0ff */
[----:B------:R-:W-:-:S08]  /*0610*/  DFMA R10, R6, -R6, R4 ;  /* 0x80000006060a722b */ /* 0x000fd00000000004 */
[----:B------:R-:W-:-:S10]  /*0620*/  DFMA R6, R8, R10, R6 ;  /* 0x0000000a0806722b */ /* 0x000fd40000000006 */
[----:B------:R-:W-:Y:S01]  /*0630*/  VIADD R7, R7, 0xfcb00000 ;  /* 0xfcb0000007077836 */ /* 0x000fe20000000000 */
[----:B------:R-:W-:Y:S06]  /*0640*/  BRA `(.L_x_46) ;  /* 0x0000000000047947 */ /* 0x000fec0003800000 */
.L_x_47:
[----:B------:R-:W-:-:S11]  /*0650*/  DADD R6, R4, R4 ;  /* 0x0000000004067229 */ /* 0x000fd60000000004 */
.L_x_46:
[----:B------:R-:W-:Y:S01]  /*0660*/  MOV R4, R0 ;  /* 0x0000000000047202 */ /* 0x000fe20000000f00 */
[----:B------:R-:W-:Y:S01]  /*0670*/  IMAD.MOV.U32 R5, RZ, RZ, 0x0 ;  /* 0x00000000ff057424 */ /* 0x000fe200078e00ff */
[----:B------:R-:W-:Y:S01]  /*0680*/  MOV R14, R6 ;  /* 0x00000006000e7202 */ /* 0x000fe20000000f00 */
[----:B------:R-:W-:Y:S02]  /*0690*/  IMAD.MOV.U32 R15, RZ, RZ, R7 ;  /* 0x000000ffff0f7224 */ /* 0x000fe400078e0007 */
[----:B------:R-:W-:Y:S05]  /*06a0*/  RET.REL.NODEC R4 `(_Z25calculate_target_distanceiiPdS_S_S_) ;  /* 0xfffffff804547950 */ /* 0x000fea0003c3ffff */
.L_x_48:
        /* <DEDUP_REMOVED lines=13> */
.L_x_76:


//--------------------- .text._Z16calculate_hit_p3iiiPdS_S_ --------------------------
	.section	.text._Z16calculate_hit_p3iiiPdS_S_,"ax",@progbits
	.align	128
        .global         _Z16calculate_hit_p3iiiPdS_S_
        .type           _Z16calculate_hit_p3iiiPdS_S_,@function
        .size           _Z16calculate_hit_p3iiiPdS_S_,(.L_x_77 - _Z16calculate_hit_p3iiiPdS_S_)
        .other          _Z16calculate_hit_p3iiiPdS_S_,@"STO_CUDA_ENTRY STV_DEFAULT"
_Z16calculate_hit_p3iiiPdS_S_:
.text._Z16calculate_hit_p3iiiPdS_S_:
[----:B------:R-:W0:Y:S08]  /*0000*/  LDC R1, c[0x0][0x37c] ;  /* 0x0000df00ff017b82 */ /* 0x000e300000000800 */
[----:B------:R-:W1:Y:S01]  /*0010*/  LDC R13, c[0x0][0x384] ;  /* 0x0000e100ff0d7b82 */ /* 0x000e620000000800 */
[----:B------:R-:W2:Y:S07]  /*0020*/  LDCU.64 UR4, c[0x0][0x358] ;  /* 0x00006b00ff0477ac */ /* 0x000eae0008000a00 */
[----:B------:R-:W1:Y:S08]  /*0030*/  LDC.64 R8, c[0x0][0x398] ;  /* 0x0000e600ff087b82 */ /* 0x000e700000000a00 */
[----:B------:R-:W3:Y:S08]  /*0040*/  LDC R11, c[0x0][0x388] ;  /* 0x0000e200ff0b7b82 */ /* 0x000ef00000000800 */
[----:B------:R-:W4:Y:S08]  /*0050*/  LDC.64 R6, c[0x0][0x390] ;  /* 0x0000e400ff067b82 */ /* 0x000f300000000a00 */
[----:B------:R-:W5:Y:S01]  /*0060*/  LDC.64 R14, c[0x0][0x3a0] ;  /* 0x0000e800ff0e7b82 */ /* 0x000f620000000a00 */
[----:B-1----:R-:W-:-:S06]  /*0070*/  IMAD.WIDE R2, R13, 0x8, R8 ;  /* 0x000000080d027825 */ /* 0x002fcc00078e0208 */
[----:B--2---:R-:W2:Y:S01]  /*0080*/  LDG.E.64 R2, desc[UR4][R2.64] ;  /* 0x0000000402027981 */ /* 0x004ea2000c1e1b00 */
[----:B---3--:R-:W-:-:S06]  /*0090*/  IMAD.WIDE R8, R11, 0x8, R8 ;  /* 0x000000080b087825 */ /* 0x008fcc00078e0208 */
[----:B------:R-:W2:Y:S01]  /*00a0*/  LDG.E.64 R8, desc[UR4][R8.64] ;  /* 0x0000000408087981 */ /* 0x000ea2000c1e1b00 */
[----:B----4-:R-:W-:-:S04]  /*00b0*/  IMAD.WIDE R4, R13, 0x8, R6 ;  /* 0x000000080d047825 */ /* 0x010fc800078e0206 */
[----:B------:R-:W-:Y:S02]  /*00c0*/  IMAD.WIDE R6, R11, 0x8, R6 ;  /* 0x000000080b067825 */ /* 0x000fe400078e0206 */
[----:B------:R-:W3:Y:S02]  /*00d0*/  LDG.E.64 R4, desc[UR4][R4.64] ;  /* 0x0000000404047981 */ /* 0x000ee4000c1e1b00 */
[--C-:B-----5:R-:W-:Y:S02]  /*00e0*/  IMAD.WIDE R12, R13, 0x8, R14.reuse ;  /* 0x000000080d0c7825 */ /* 0x120fe400078e020e */
[----:B------:R-:W3:Y:S02]  /*00f0*/  LDG.E.64 R6, desc[UR4][R6.64] ;  /* 0x0000000406067981 */ /* 0x000ee4000c1e1b00 */
[----:B------:R-:W-:Y:S02]  /*0100*/  IMAD.WIDE R14, R11, 0x8, R14 ;  /* 0x000000080b0e7825 */ /* 0x000fe400078e020e */
[----:B------:R-:W4:Y:S04]  /*0110*/  LDG.E.64 R12, desc[UR4][R12.64] ;  /* 0x000000040c0c7981 */ /* 0x000f28000c1e1b00 */
[----:B------:R-:W4:Y:S01]  /*0120*/  LDG.E.64 R14, desc[UR4][R14.64] ;  /* 0x000000040e0e7981 */ /* 0x000f22000c1e1b00 */
[----:B--2---:R-:W-:-:S08]  /*0130*/  DADD R10, R2, -R8 ;  /* 0x00000000020a7229 */ /* 0x004fd00000000808 */
[----:B------:R-:W-:Y:S02]  /*0140*/  DMUL R10, R10, R10 ;  /* 0x0000000a0a0a7228 */ /* 0x000fe40000000000 */
[----:B---3--:R-:W-:Y:S02]  /*0150*/  DADD R2, R4, -R6 ;  /* 0x0000000004027229 */ /* 0x008fe40000000806 */
[----:B----4-:R-:W-:-:S06]  /*0160*/  DADD R8, R12, -R14 ;  /* 0x000000000c087229 */ /* 0x010fcc000000080e */
[----:B------:R-:W-:-:S08]  /*0170*/  DFMA R10, R2, R2, R10 ;  /* 0x00000002020a722b */ /* 0x000fd0000000000a */
[----:B------:R-:W-:-:S06]  /*0180*/  DFMA R10, R8, R8, R10 ;  /* 0x00000008080a722b */ /* 0x000fcc000000000a */
[----:B------:R-:W1:Y:S04]  /*0190*/  MUFU.RSQ64H R3, R11 ;  /* 0x0000000b00037308 */ /* 0x000e680000001c00 */
[----:B------:R-:W-:Y:S01]  /*01a0*/  VIADD R2, R11, 0xfcb00000 ;  /* 0xfcb000000b027836 */ /* 0x000fe20000000000 */
[----:B------:R-:W-:Y:S01]  /*01b0*/  MOV R7, 0x3fd80000 ;  /* 0x3fd8000000077802 */ /* 0x000fe20000000f00 */
[----:B------:R-:W-:-:S04]  /*01c0*/  IMAD.MOV.U32 R6, RZ, RZ, 0x0 ;  /* 0x00000000ff067424 */ /* 0x000fc800078e00ff */
[----:B-1----:R-:W-:-:S08]  /*01d0*/  DMUL R4, R2, R2 ;  /* 0x0000000202047228 */ /* 0x002fd00000000000 */
[----:B------:R-:W-:-:S08]  /*01e0*/  DFMA R4, R10, -R4, 1 ;  /* 0x3ff000000a04742b */ /* 0x000fd00000000804 */
[----:B------:R-:W-:Y:S02]  /*01f0*/  DFMA R6, R4, R6, 0.5 ;  /* 0x3fe000000406742b */ /* 0x000fe40000000006 */
[----:B------:R-:W-:-:S08]  /*0200*/  DMUL R4, R2, R4 ;  /* 0x0000000402047228 */ /* 0x000fd00000000000 */
[----:B------:R-:W-:Y:S01]  /*0210*/  DFMA R4, R6, R4, R2 ;  /* 0x000000040604722b */ /* 0x000fe20000000002 */
[----:B------:R-:W-:-:S07]  /*0220*/  ISETP.GE.U32.AND P0, PT, R2, 0x7ca00000, PT ;  /* 0x7ca000000200780c */ /* 0x000fce0003f06070 */
[----:B------:R-:W-:Y:S02]  /*0230*/  DMUL R6, R10, R4 ;  /* 0x000000040a067228 */ /* 0x000fe40000000000 */
[----:B------:R-:W-:Y:S02]  /*0240*/  VIADD R15, R5, 0xfff00000 ;  /* 0xfff00000050f7836 */ /* 0x000fe40000000000 */
[----:B------:R-:W-:-:S04]  /*0250*/  IMAD.MOV.U32 R14, RZ, RZ, R4 ;  /* 0x000000ffff0e7224 */ /* 0x000fc800078e0004 */
[----:B------:R-:W-:-:S08]  /*0260*/  DFMA R8, R6, -R6, R10 ;  /* 0x800000060608722b */ /* 0x000fd0000000000a */
[----:B------:R-:W-:Y:S01]  /*0270*/  DFMA R12, R8, R14, R6 ;  /* 0x0000000e080c722b */ /* 0x000fe20000000006 */
[----:B0-----:R-:W-:Y:S10]  /*0280*/  @!P0 BRA `(.L_x_49) ;  /* 0x0000000000088947 */ /* 0x001ff40003800000 */
[----:B------:R-:W-:-:S07]  /*0290*/  MOV R0, 0x2b0 ;  /* 0x000002b000007802 */ /* 0x000fce0000000f00 */
[----:B------:R-:W-:Y:S05]  /*02a0*/  CALL.REL.NOINC `($__internal_2_$__cuda_sm20_dsqrt_rn_f64_mediumpath_v1) ;  /* 0x00000000004c7944 */ /* 0x000fea0003c00000 */
.L_x_49:
[----:B------:R-:W0:Y:S02]  /*02b0*/  LDC.64 R2, c[0x4][0x28] ;  /* 0x01000a00ff027b82 */ /* 0x000e240000000a00 */
[----:B0-----:R-:W2:Y:S02]  /*02c0*/  LDG.E.U8 R0, desc[UR4][R2.64] ;  /* 0x0000000402007981 */ /* 0x001ea4000c1e1100 */
[----:B--2---:R-:W-:-:S13]  /*02d0*/  ISETP.NE.AND P0, PT, R0, RZ, PT ;  /* 0x000000ff0000720c */ /* 0x004fda0003f05270 */
[----:B------:R-:W-:-:S14]  /*02e0*/  DSETP.GEU.OR P0, PT, R12, 10000000, P0 ;  /* 0x416312d00c00742a */ /* 0x000fdc000070e400 */
[----:B------:R-:W-:Y:S05]  /*02f0*/  @P0 EXIT ;  /* 0x000000000000094d */ /* 0x000fea0003800000 */
[----:B------:R-:W0:Y:S01]  /*0300*/  LDC R13, c[0x0][0x380] ;  /* 0x0000e000ff0d7b82 */ /* 0x000e220000000800 */
[----:B------:R-:W-:Y:S01]  /*0310*/  MOV R11, 0x1 ;  /* 0x00000001000b7802 */ /* 0x000fe20000000f00 */
[----:B------:R-:W1:Y:S01]  /*0320*/  LDCU.64 UR6, c[0x4][0x60] ;  /* 0x01000c00ff0677ac */ /* 0x000e620008000a00 */
[----:B------:R-:W-:Y:S02]  /*0330*/  MOV R0, 0x78 ;  /* 0x0000007800007802 */ /* 0x000fe40000000f00 */
[----:B------:R-:W-:Y:S01]  /*0340*/  CS2R R6, SRZ ;  /* 0x0000000000067805 */ /* 0x000fe2000001ff00 */
[----:B------:R2:W-:Y:S02]  /*0350*/  STG.E.U8 desc[UR4][R2.64], R11 ;  /* 0x0000000b02007986 */ /* 0x0005e4000c101104 */
[----:B------:R-:W0:Y:S08]  /*0360*/  LDC.64 R8, c[0x4][0x48] ;  /* 0x01001200ff087b82 */ /* 0x000e300000000a00 */
[----:B--2---:R2:W3:Y:S01]  /*0370*/  LDC.64 R10, c[0x4][R0] ;  /* 0x01000000000a7b82 */ /* 0x0044e20000000a00 */
[----:B-1----:R-:W-:-:S02]  /*0380*/  IMAD.U32 R4, RZ, RZ, UR6 ;  /* 0x00000006ff047e24 */ /* 0x002fc4000f8e00ff */
[----:B------:R-:W-:Y:S01]  /*0390*/  IMAD.U32 R5, RZ, RZ, UR7 ;  /* 0x00000007ff057e24 */ /* 0x000fe2000f8e00ff */
[----:B0-----:R2:W-:Y:S06]  /*03a0*/  STG.E desc[UR4][R8.64], R13 ;  /* 0x0000000d08007986 */ /* 0x0015ec000c101904 */
[----:B------:R-:W-:-:S07]  /*03b0*/  LEPC R20, `(.L_x_50) ;  /* 0x000000001014794e */ /* 0x000fce0000000000 */
[----:B--23--:R-:W-:Y:S05]  /*03c0*/  CALL.ABS.NOINC R10 ;  /* 0x000000000a007343 */ /* 0x00cfea0003c00000 */
.L_x_50:
[----:B------:R-:W-:Y:S05]  /*03d0*/  EXIT ;  /* 0x000000000000794d */ /* 0x000fea0003800000 */
        .weak           $__internal_2_$__cuda_sm20_dsqrt_rn_f64_mediumpath_v1
        .type           $__internal_2_$__cuda_sm20_dsqrt_rn_f64_mediumpath_v1,@function
        .size           $__internal_2_$__cuda_sm20_dsqrt_rn_f64_mediumpath_v1,(.L_x_77 - $__internal_2_$__cuda_sm20_dsqrt_rn_f64_mediumpath_v1)
$__internal_2_$__cuda_sm20_dsqrt_rn_f64_mediumpath_v1:
[----:B------:R-:W-:Y:S02]  /*03e0*/  ISETP.GE.U32.AND P0, PT, R2, -0x3400000, PT ;  /* 0xfcc000000200780c */ /* 0x000fe40003f06070 */
[----:B------:R-:W-:-:S11]  /*03f0*/  MOV R5, R15 ;  /* 0x0000000f00057202 */ /* 0x000fd60000000f00 */
[----:B------:R-:W-:Y:S05]  /*0400*/  @!P0 BRA `(.L_x_51) ;  /* 0x0000000000208947 */ /* 0x000fea0003800000 */
[----:B------:R-:W-:-:S10]  /*0410*/  DFMA.RM R4, R8, R4, R6 ;  /* 0x000000040804722b */ /* 0x000fd40000004006 */
[----:B------:R-:W-:-:S05]  /*0420*/  IADD3 R2, P0, PT, R4, 0x1, RZ ;  /* 0x0000000104027810 */ /* 0x000fca0007f1e0ff */
[----:B------:R-:W-:-:S06]  /*0430*/  IMAD.X R3, RZ, RZ, R5, P0 ;  /* 0x000000ffff037224 */ /* 0x000fcc00000e0605 */
[----:B------:R-:W-:-:S08]  /*0440*/  DFMA.RP R10, -R4, R2, R10 ;  /* 0x00000002040a722b */ /* 0x000fd0000000810a */
[----:B------:R-:W-:-:S06]  /*0450*/  DSETP.GT.AND P0, PT, R10, RZ, PT ;  /* 0x000000ff0a00722a */ /* 0x000fcc0003f04000 */
[----:B------:R-:W-:Y:S02]  /*0460*/  FSEL R2, R2, R4, P0 ;  /* 0x0000000402027208 */ /* 0x000fe40000000000 */
[----:B------:R-:W-:Y:S01]  /*0470*/  FSEL R3, R3, R5, P0 ;  /* 0x0000000503037208 */ /* 0x000fe20000000000 */
[----:B------:R-:W-:Y:S06]  /*0480*/  BRA `(.L_x_52) ;  /* 0x0000000000647947 */ /* 0x000fec0003800000 */
.L_x_51:
[----:B------:R-:W-:-:S14]  /*0490*/  DSETP.NE.AND P0, PT, R10, RZ, PT ;  /* 0x000000ff0a00722a */ /* 0x000fdc0003f05000 */
[----:B------:R-:W-:Y:S05]  /*04a0*/  @!P0 BRA `(.L_x_53) ;  /* 0x0000000000588947 */ /* 0x000fea0003800000 */
[----:B------:R-:W-:-:S13]  /*04b0*/  ISETP.GE.AND P0, PT, R11, RZ, PT ;  /* 0x000000ff0b00720c */ /* 0x000fda0003f06270 */
[----:B------:R-:W-:Y:S01]  /*04c0*/  @!P0 MOV R2, 0x0 ;  /* 0x0000000000028802 */ /* 0x000fe20000000f00 */
[----:B------:R-:W-:Y:S01]  /*04d0*/  @!P0 IMAD.MOV.U32 R3, RZ, RZ, -0x80000 ;  /* 0xfff80000ff038424 */ /* 0x000fe200078e00ff */
[----:B------:R-:W-:Y:S06]  /*04e0*/  @!P0 BRA `(.L_x_52) ;  /* 0x00000000004c8947 */ /* 0x000fec0003800000 */
[----:B------:R-:W-:-:S13]  /*04f0*/  ISETP.GT.AND P0, PT, R11, 0x7fefffff, PT ;  /* 0x7fefffff0b00780c */ /* 0x000fda0003f04270 */
[----:B------:R-:W-:Y:S05]  /*0500*/  @P0 BRA `(.L_x_53) ;  /* 0x0000000000400947 */ /* 0x000fea0003800000 */
[----:B------:R-:W-:Y:S01]  /*0510*/  DMUL R10, R10, 8.11296384146066816958e+31 ;  /* 0x469000000a0a7828 */ /* 0x000fe20000000000 */
[----:B------:R-:W-:Y:S01]  /*0520*/  MOV R2, RZ ;  /* 0x000000ff00027202 */ /* 0x000fe20000000f00 */
[----:B------:R-:W-:Y:S01]  /*0530*/  IMAD.MOV.U32 R6, RZ, RZ, 0x0 ;  /* 0x00000000ff067424 */ /* 0x000fe200078e00ff */
[----:B------:R-:W-:-:S03]  /*0540*/  MOV R7, 0x3fd80000 ;  /* 0x3fd8000000077802 */ /* 0x000fc60000000f00 */
[----:B------:R-:W0:Y:S02]  /*0550*/  MUFU.RSQ64H R3, R11 ;  /* 0x0000000b00037308 */ /* 0x000e240000001c00 */
[----:B0-----:R-:W-:-:S08]  /*0560*/  DMUL R4, R2, R2 ;  /* 0x0000000202047228 */ /* 0x001fd00000000000 */
[----:B------:R-:W-:-:S08]  /*0570*/  DFMA R4, R10, -R4, 1 ;  /* 0x3ff000000a04742b */ /* 0x000fd00000000804 */
[----:B------:R-:W-:Y:S02]  /*0580*/  DFMA R6, R4, R6, 0.5 ;  /* 0x3fe000000406742b */ /* 0x000fe40000000006 */
[----:B------:R-:W-:-:S08]  /*0590*/  DMUL R4, R2, R4 ;  /* 0x0000000402047228 */ /* 0x000fd00000000000 */
[----:B------:R-:W-:-:S08]  /*05a0*/  DFMA R4, R6, R4, R2 ;  /* 0x000000040604722b */ /* 0x000fd00000000002 */
[----:B------:R-:W-:Y:S02]  /*05b0*/  DMUL R2, R10, R4 ;  /* 0x000000040a027228 */ /* 0x000fe40000000000 */
[----:B------:R-:W-:-:S06]  /*05c0*/  VIADD R5, R5, 0xfff00000 ;  /* 0xfff0000005057836 */ /* 0x000fcc0000000000 */
[----:B------:R-:W-:-:S08]  /*05d0*/  DFMA R6, R2, -R2, R10 ;  /* 0x800000020206722b */ /* 0x000fd0000000000a */
[----:B------:R-:W-:-:S10]  /*05e0*/  DFMA R2, R4, R6, R2 ;  /* 0x000000060402722b */ /* 0x000fd40000000002 */
[----:B------:R-:W-:Y:S01]  /*05f0*/  IADD3 R3, PT, PT, R3, -0x3500000, RZ ;  /* 0xfcb0000003037810 */ /* 0x000fe20007ffe0ff */
[----:B------:R-:W-:Y:S06]  /*0600*/  BRA `(.L_x_52) ;  /* 0x0000000000047947 */ /* 0x000fec0003800000 */
.L_x_53:
[----:B------:R-:W-:-:S11]  /*0610*/  DADD R2, R10, R10 ;  /* 0x000000000a027229 */ /* 0x000fd6000000000a */
.L_x_52:
[----:B------:R-:W-:Y:S01]  /*0620*/  IMAD.MOV.U32 R12, RZ, RZ, R2 ;  /* 0x000000ffff0c7224 */ /* 0x000fe200078e0002 */
[----:B------:R-:W-:Y:S01]  /*0630*/  MOV R13, R3 ;  /* 0x00000003000d7202 */ /* 0x000fe20000000f00 */
[----:B------:R-:W-:Y:S01]  /*0640*/  IMAD.MOV.U32 R2, RZ, RZ, R0 ;  /* 0x000000ffff027224 */ /* 0x000fe200078e0000 */
[----:B------:R-:W-:-:S04]  /*0650*/  MOV R3, 0x0 ;  /* 0x0000000000037802 */ /* 0x000fc80000000f00 */
[----:B------:R-:W-:Y:S05]  /*0660*/  RET.REL.NODEC R2 `(_Z16calculate_hit_p3iiiPdS_S_) ;  /* 0xfffffff802647950 */ /* 0x000fea0003c3ffff */
.L_x_54:
        /* <DEDUP_REMOVED lines=9> */
.L_x_77:


//--------------------- .text._Z13calculate_hitiiiPdS_S_ --------------------------
	.section	.text._Z13calculate_hitiiiPdS_S_,"ax",@progbits
	.align	128
        .global         _Z13calculate_hitiiiPdS_S_
        .type           _Z13calculate_hitiiiPdS_S_,@function
        .size           _Z13calculate_hitiiiPdS_S_,(.L_x_78 - _Z13calculate_hitiiiPdS_S_)
        .other          _Z13calculate_hitiiiPdS_S_,@"STO_CUDA_ENTRY STV_DEFAULT"
_Z13calculate_hitiiiPdS_S_:
.text._Z13calculate_hitiiiPdS_S_:
        /* <DEDUP_REMOVED lines=42> */
[----:B------:R-:W-:Y:S05]  /*02a0*/  CALL.REL.NOINC `($__internal_3_$__cuda_sm20_dsqrt_rn_f64_mediumpath_v1) ;  /* 0x00000000004c7944 */ /* 0x000fea0003c00000 */
.L_x_55:
        /* <DEDUP_REMOVED lines=18> */
.L_x_56:
[----:B------:R-:W-:Y:S05]  /*03d0*/  EXIT ;  /* 0x000000000000794d */ /* 0x000fea0003800000 */
        .weak           $__internal_3_$__cuda_sm20_dsqrt_rn_f64_mediumpath_v1
        .type           $__internal_3_$__cuda_sm20_dsqrt_rn_f64_mediumpath_v1,@function
        .size           $__internal_3_$__cuda_sm20_dsqrt_rn_f64_mediumpath_v1,(.L_x_78 - $__internal_3_$__cuda_sm20_dsqrt_rn_f64_mediumpath_v1)
$__internal_3_$__cuda_sm20_dsqrt_rn_f64_mediumpath_v1:
        /* <DEDUP_REMOVED lines=11> */
.L_x_57:
        /* <DEDUP_REMOVED lines=24> */
.L_x_59:
[----:B------:R-:W-:-:S11]  /*0610*/  DADD R2, R10, R10 ;  /* 0x000000000a027229 */ /* 0x000fd6000000000a */
.L_x_58:
[----:B------:R-:W-:Y:S01]  /*0620*/  IMAD.MOV.U32 R12, RZ, RZ, R2 ;  /* 0x000000ffff0c7224 */ /* 0x000fe200078e0002 */
[----:B------:R-:W-:Y:S01]  /*0630*/  MOV R13, R3 ;  /* 0x00000003000d7202 */ /* 0x000fe20000000f00 */
[----:B------:R-:W-:Y:S01]  /*0640*/  IMAD.MOV.U32 R2, RZ, RZ, R0 ;  /* 0x000000ffff027224 */ /* 0x000fe200078e0000 */
[----:B------:R-:W-:-:S04]  /*0650*/  MOV R3, 0x0 ;  /* 0x0000000000037802 */ /* 0x000fc80000000f00 */
[----:B------:R-:W-:Y:S05]  /*0660*/  RET.REL.NODEC R2 `(_Z13calculate_hitiiiPdS_S_) ;  /* 0xfffffff802647950 */ /* 0x000fea0003c3ffff */
.L_x_60:
        /* <DEDUP_REMOVED lines=9> */
.L_x_78:


//--------------------- .text._Z21calculate_missle_costdi --------------------------
	.section	.text._Z21calculate_missle_costdi,"ax",@progbits
	.align	128
        .global         _Z21calculate_missle_costdi
        .type           _Z21calculate_missle_costdi,@function
        .size           _Z21calculate_missle_costdi,(.L_x_87 - _Z21calculate_missle_costdi)
        .other          _Z21calculate_missle_costdi,@"STO_CUDA_ENTRY STV_DEFAULT"
_Z21calculate_missle_costdi:
.text._Z21calculate_missle_costdi:
[----:B------:R-:W0:Y:S08]  /*0000*/  LDC R1, c[0x0][0x37c] ;  /* 0x0000df00ff017b82 */ /* 0x000e300000000800 */
[----:B------:R-:W1:Y:S01]  /*0010*/  LDC.64 R2, c[0x4][0x48] ;  /* 0x01001200ff027b82 */ /* 0x000e620000000a00 */
[----:B------:R-:W1:Y:S02]  /*0020*/  LDCU.64 UR36, c[0x0][0x358] ;  /* 0x00006b00ff2477ac */ /* 0x000e640008000a00 */
[----:B-1----:R-:W2:Y:S02]  /*0030*/  LDG.E R2, desc[UR36][R2.64] ;  /* 0x0000002402027981 */ /* 0x002ea4000c1e1900 */
[----:B--2---:R-:W-:-:S13]  /*0040*/  ISETP.NE.AND P0, PT, R2, -0x2, PT ;  /* 0xfffffffe0200780c */ /* 0x004fda0003f05270 */
[----:B0-----:R-:W-:Y:S05]  /*0050*/  @P0 EXIT ;  /* 0x000000000000094d */ /* 0x001fea0003800000 */
[----:B------:R-:W0:Y:S01]  /*0060*/  LDC.64 R2, c[0x4][0x38] ;  /* 0x01000e00ff027b82 */ /* 0x000e220000000a00 */
[----:B------:R-:W-:Y:S01]  /*0070*/  IMAD.MOV.U32 R10, RZ, RZ, 0x1 ;  /* 0x00000001ff0a7424 */ /* 0x000fe200078e00ff */
[----:B------:R-:W-:Y:S01]  /*0080*/  MOV R0, 0x78 ;  /* 0x0000007800007802 */ /* 0x000fe20000000f00 */
[----:B------:R-:W1:Y:S01]  /*0090*/  LDCU.64 UR4, c[0x4][0x58] ;  /* 0x01000b00ff0477ac */ /* 0x000e620008000a00 */
[----:B------:R-:W-:-:S04]  /*00a0*/  CS2R R6, SRZ ;  /* 0x0000000000067805 */ /* 0x000fc8000001ff00 */
[----:B------:R2:W3:Y:S01]  /*00b0*/  LDC.64 R8, c[0x4][R0] ;  /* 0x0100000000087b82 */ /* 0x0004e20000000a00 */
[----:B-1----:R-:W-:Y:S01]  /*00c0*/  IMAD.U32 R4, RZ, RZ, UR4 ;  /* 0x00000004ff047e24 */ /* 0x002fe2000f8e00ff */
[----:B------:R-:W-:Y:S01]  /*00d0*/  MOV R5, UR5 ;  /* 0x0000000500057c02 */ /* 0x000fe20008000f00 */
[----:B0-----:R2:W-:Y:S06]  /*00e0*/  STG.E.U8 desc[UR36][R2.64], R10 ;  /* 0x0000000a02007986 */ /* 0x0015ec000c101124 */
[----:B------:R-:W-:-:S07]  /*00f0*/  LEPC R20, `(.L_x_61) ;  /* 0x000000001014794e */ /* 0x000fce0000000000 */
[----:B--23--:R-:W-:Y:S05]  /*0100*/  CALL.ABS.NOINC R8 ;  /* 0x0000000008007343 */ /* 0x00cfea0003c00000 */
.L_x_61:
[----:B------:R-:W0:Y:S08]  /*0110*/  LDC.64 R4, c[0x4][0x20] ;  /* 0x01000800ff047b82 */ /* 0x000e300000000a00 */
[----:B------:R-:W1:Y:S01]  /*0120*/  LDC.64 R2, c[0x0][0x380] ;  /* 0x0000e000ff027b82 */ /* 0x000e620000000a00 */
[----:B0-----:R-:W2:Y:S01]  /*0130*/  LDG.E.64 R6, desc[UR36][R4.64] ;  /* 0x0000002404067981 */ /* 0x001ea2000c1e1b00 */
[----:B------:R-:W-:-:S02]  /*0140*/  HFMA2 R9, -RZ, RZ, 2.279296875, 2 ;  /* 0x408f4000ff097431 */ /* 0x000fc400000001ff */
[----:B------:R-:W-:-:S06]  /*0150*/  IMAD.MOV.U32 R8, RZ, RZ, 0x0 ;  /* 0x00000000ff087424 */ /* 0x000fcc00078e00ff */
[----:B-1----:R-:W-:-:S08]  /*0160*/  DFMA R2, R2, R8, 100000 ;  /* 0x40f86a000202742b */ /* 0x002fd00000000008 */
[----:B--2---:R-:W-:-:S14]  /*0170*/  DSETP.GEU.AND P0, PT, R2, R6, PT ;  /* 0x000000060200722a */ /* 0x004fdc0003f0e000 */
[----:B------:R-:W-:Y:S05]  /*0180*/  @P0 EXIT ;  /* 0x000000000000094d */ /* 0x000fea0003800000 */
[----:B------:R-:W0:Y:S01]  /*0190*/  LDC R9, c[0x0][0x388] ;  /* 0x0000e200ff097b82 */ /* 0x000e220000000800 */
[----:B------:R-:W-:Y:S07]  /*01a0*/  STG.E.64 desc[UR36][R4.64], R2 ;  /* 0x0000000204007986 */ /* 0x000fee000c101b24 */
[----:B------:R-:W0:Y:S02]  /*01b0*/  LDC.64 R6, c[0x4][0x50] ;  /* 0x01001400ff067b82 */ /* 0x000e240000000a00 */
[----:B0-----:R-:W-:Y:S01]  /*01c0*/  STG.E desc[UR36][R6.64], R9 ;  /* 0x0000000906007986 */ /* 0x001fe2000c101924 */
[----:B------:R-:W-:Y:S05]  /*01d0*/  EXIT ;  /* 0x000000000000794d */ /* 0x000fea0003800000 */
.L_x_62:
        /* <DEDUP_REMOVED lines=10> */
.L_x_87:


//--------------------- .text._Z25calculate_missle_distanceiiPdS_S_ --------------------------
	.section	.text._Z25calculate_missle_distanceiiPdS_S_,"ax",@progbits
	.align	128
        .global         _Z25calculate_missle_distanceiiPdS_S_
        .type           _Z25calculate_missle_distanceiiPdS_S_,@function
        .size           _Z25calculate_missle_distanceiiPdS_S_,(.L_x_79 - _Z25calculate_missle_distanceiiPdS_S_)
        .other          _Z25calculate_missle_distanceiiPdS_S_,@"STO_CUDA_ENTRY STV_DEFAULT"
_Z25calculate_missle_distanceiiPdS_S_:
.text._Z25calculate_missle_distanceiiPdS_S_:
[----:B------:R-:W-:Y:S08]  /*0000*/  LDC R1, c[0x0][0x37c] ;  /* 0x0000df00ff017b82 */ /* 0x000ff00000000800 */
[----:B------:R-:W0:Y:S01]  /*0010*/  LDC.64 R8, c[0x0][0x390] ;  /* 0x0000e400ff087b82 */ /* 0x000e220000000a00 */
[----:B------:R-:W1:Y:S07]  /*0020*/  LDCU.64 UR4, c[0x0][0x358] ;  /* 0x00006b00ff0477ac */ /* 0x000e6e0008000a00 */
[----:B------:R-:W0:Y:S08]  /*0030*/  LDC.64 R10, c[0x0][0x380] ;  /* 0x0000e000ff0a7b82 */ /* 0x000e300000000a00 */
[----:B------:R-:W2:Y:S08]  /*0040*/  LDC.64 R4, c[0x0][0x388] ;  /* 0x0000e200ff047b82 */ /* 0x000eb00000000a00 */
[----:B------:R-:W3:Y:S01]  /*0050*/  LDC.64 R14, c[0x0][0x398] ;  /* 0x0000e600ff0e7b82 */ /* 0x000ee20000000a00 */
[----:B0-----:R-:W-:-:S04]  /*0060*/  IMAD.WIDE R6, R10, 0x8, R8 ;  /* 0x000000080a067825 */ /* 0x001fc800078e0208 */
[C---:B------:R-:W-:Y:S02]  /*0070*/  IMAD.WIDE R8, R11.reuse, 0x8, R8 ;  /* 0x000000080b087825 */ /* 0x040fe400078e0208 */
[----:B-1----:R-:W4:Y:S02]  /*0080*/  LDG.E.64 R6, desc[UR4][R6.64] ;  /* 0x0000000406067981 */ /* 0x002f24000c1e1b00 */
[C-C-:B--2---:R-:W-:Y:S02]  /*0090*/  IMAD.WIDE R2, R10.reuse, 0x8, R4.reuse ;  /* 0x000000080a027825 */ /* 0x144fe400078e0204 */
[----:B------:R-:W4:Y:S02]  /*00a0*/  LDG.E.64 R8, desc[UR4][R8.64] ;  /* 0x0000000408087981 */ /* 0x000f24000c1e1b00 */
[----:B------:R-:W-:Y:S02]  /*00b0*/  IMAD.WIDE R4, R11, 0x8, R4 ;  /* 0x000000080b047825 */ /* 0x000fe400078e0204 */
[----:B------:R-:W2:Y:S02]  /*00c0*/  LDG.E.64 R2, desc[UR4][R2.64] ;  /* 0x0000000402027981 */ /* 0x000ea4000c1e1b00 */
[----:B---3--:R-:W-:-:S02]  /*00d0*/  IMAD.WIDE R12, R10, 0x8, R14 ;  /* 0x000000080a0c7825 */ /* 0x008fc400078e020e */
[----:B------:R-:W2:Y:S02]  /*00e0*/  LDG.E.64 R4, desc[UR4][R4.64] ;  /* 0x0000000404047981 */ /* 0x000ea4000c1e1b00 */
[----:B------:R-:W-:Y:S02]  /*00f0*/  IMAD.WIDE R14, R11, 0x8, R14 ;  /* 0x000000080b0e7825 */ /* 0x000fe400078e020e */
[----:B------:R-:W3:Y:S04]  /*0100*/  LDG.E.64 R12, desc[UR4][R12.64] ;  /* 0x000000040c0c7981 */ /* 0x000ee8000c1e1b00 */
[----:B------:R-:W3:Y:S01]  /*0110*/  LDG.E.64 R14, desc[UR4][R14.64] ;  /* 0x000000040e0e7981 */ /* 0x000ee2000c1e1b00 */
[----:B----4-:R-:W-:Y:S02]  /*0120*/  DADD R10, R6, -R8 ;  /* 0x00000000060a7229 */ /* 0x010fe40000000808 */
[----:B--2---:R-:W-:-:S06]  /*0130*/  DADD R6, R2, -R4 ;  /* 0x0000000002067229 */ /* 0x004fcc0000000804 */
[----:B------:R-:W-:Y:S02]  /*0140*/  DMUL R10, R10, R10 ;  /* 0x0000000a0a0a7228 */ /* 0x000fe40000000000 */
[----:B---3--:R-:W-:-:S06]  /*0150*/  DADD R8, R12, -R14 ;  /* 0x000000000c087229 */ /* 0x008fcc000000080e */
[----:B------:R-:W-:Y:S01]  /*0160*/  DFMA R10, R6, R6, R10 ;  /* 0x00000006060a722b */ /* 0x000fe2000000000a */
[----:B------:R-:W-:Y:S01]  /*0170*/  IMAD.MOV.U32 R6, RZ, RZ, 0x0 ;  /* 0x00000000ff067424 */ /* 0x000fe200078e00ff */
[----:B------:R-:W-:-:S06]  /*0180*/  MOV R7, 0x3fd80000 ;  /* 0x3fd8000000077802 */ /* 0x000fcc0000000f00 */
[----:B------:R-:W-:-:S06]  /*0190*/  DFMA R10, R8, R8, R10 ;  /* 0x00000008080a722b */ /* 0x000fcc000000000a */
[----:B------:R-:W0:Y:S04]  /*01a0*/  MUFU.RSQ64H R3, R11 ;  /* 0x0000000b00037308 */ /* 0x000e280000001c00 */
[----:B------:R-:W-:-:S05]  /*01b0*/  VIADD R2, R11, 0xfcb00000 ;  /* 0xfcb000000b027836 */ /* 0x000fca0000000000 */
[----:B------:R-:W-:Y:S01]  /*01c0*/  ISETP.GE.U32.AND P0, PT, R2, 0x7ca00000, PT ;  /* 0x7ca000000200780c */ /* 0x000fe20003f06070 */
[----:B0-----:R-:W-:-:S08]  /*01d0*/  DMUL R4, R2, R2 ;  /* 0x0000000202047228 */ /* 0x001fd00000000000 */
[----:B------:R-:W-:-:S08]  /*01e0*/  DFMA R4, R10, -R4, 1 ;  /* 0x3ff000000a04742b */ /* 0x000fd00000000804 */
[----:B------:R-:W-:Y:S02]  /*01f0*/  DFMA R6, R4, R6, 0.5 ;  /* 0x3fe000000406742b */ /* 0x000fe40000000006 */
[----:B------:R-:W-:-:S08]  /*0200*/  DMUL R4, R2, R4 ;  /* 0x0000000402047228 */ /* 0x000fd00000000000 */
[----:B------:R-:W-:-:S08]  /*0210*/  DFMA R4, R6, R4, R2 ;  /* 0x000000040604722b */ /* 0x000fd00000000002 */
[----:B------:R-:W-:Y:S02]  /*0220*/  DMUL R6, R10, R4 ;  /* 0x000000040a067228 */ /* 0x000fe40000000000 */
[----:B------:R-:W-:Y:S01]  /*0230*/  VIADD R15, R5, 0xfff00000 ;  /* 0xfff00000050f7836 */ /* 0x000fe20000000000 */
[----:B------:R-:W-:-:S05]  /*0240*/  MOV R14, R4 ;  /* 0x00000004000e7202 */ /* 0x000fca0000000f00 */
[----:B------:R-:W-:-:S08]  /*0250*/  DFMA R8, R6, -R6, R10 ;  /* 0x800000060608722b */ /* 0x000fd0000000000a */
[----:B------:R-:W-:Y:S01]  /*0260*/  DFMA R12, R8, R14, R6 ;  /* 0x0000000e080c722b */ /* 0x000fe20000000006 */
[----:B------:R-:W-:Y:S10]  /*0270*/  @!P0 BRA `(.L_x_63) ;  /* 0x0000000000088947 */ /* 0x000ff40003800000 */
[----:B------:R-:W-:-:S07]  /*0280*/  MOV R0, 0x2a0 ;  /* 0x000002a000007802 */ /* 0x000fce0000000f00 */
[----:B------:R-:W-:Y:S05]  /*0290*/  CALL.REL.NOINC `($__internal_4_$__cuda_sm20_dsqrt_rn_f64_mediumpath_v1) ;  /* 0x00000000000c7944 */ /* 0x000fea0003c00000 */
.L_x_63:
[----:B------:R-:W0:Y:S02]  /*02a0*/  LDC.64 R2, c[0x4][0x8] ;  /* 0x01000200ff027b82 */ /* 0x000e240000000a00 */
[----:B0-----:R-:W-:Y:S01]  /*02b0*/  STG.E.64 desc[UR4][R2.64], R12 ;  /* 0x0000000c02007986 */ /* 0x001fe2000c101b04 */
[----:B------:R-:W-:Y:S05]  /*02c0*/  EXIT ;  /* 0x000000000000794d */ /* 0x000fea0003800000 */
        .weak           $__internal_4_$__cuda_sm20_dsqrt_rn_f64_mediumpath_v1
        .type           $__internal_4_$__cuda_sm20_dsqrt_rn_f64_mediumpath_v1,@function
        .size           $__internal_4_$__cuda_sm20_dsqrt_rn_f64_mediumpath_v1,(.L_x_79 - $__internal_4_$__cuda_sm20_dsqrt_rn_f64_mediumpath_v1)
$__internal_4_$__cuda_sm20_dsqrt_rn_f64_mediumpath_v1:
        /* <DEDUP_REMOVED lines=11> */
.L_x_64:
        /* <DEDUP_REMOVED lines=24> */
.L_x_66:
[----:B------:R-:W-:-:S11]  /*0500*/  DADD R2, R10, R10 ;  /* 0x000000000a027229 */ /* 0x000fd6000000000a */
.L_x_65:
[----:B------:R-:W-:Y:S01]  /*0510*/  MOV R12, R2 ;  /* 0x00000002000c7202 */ /* 0x000fe20000000f00 */
[----:B------:R-:W-:Y:S01]  /*0520*/  IMAD.MOV.U32 R13, RZ, RZ, R3 ;  /* 0x000000ffff0d7224 */ /* 0x000fe200078e0003 */
[----:B------:R-:W-:Y:S01]  /*0530*/  MOV R2, R0 ;  /* 0x0000000000027202 */ /* 0x000fe20000000f00 */
[----:B------:R-:W-:-:S04]  /*0540*/  IMAD.MOV.U32 R3, RZ, RZ, 0x0 ;  /* 0x00000000ff037424 */ /* 0x000fc800078e00ff */
[----:B------:R-:W-:Y:S05]  /*0550*/  RET.REL.NODEC R2 `(_Z25calculate_missle_distanceiiPdS_S_) ;  /* 0xfffffff802a87950 */ /* 0x000fea0003c3ffff */
.L_x_67:
        /* <DEDUP_REMOVED lines=10> */
.L_x_79:


//--------------------- .text._Z13calculate_miniiPdS_S_ --------------------------
	.section	.text._Z13calculate_miniiPdS_S_,"ax",@progbits
	.align	128
        .global         _Z13calculate_miniiPdS_S_
        .type           _Z13calculate_miniiPdS_S_,@function
        .size           _Z13calculate_miniiPdS_S_,(.L_x_80 - _Z13calculate_miniiPdS_S_)
        .other          _Z13calculate_miniiPdS_S_,@"STO_CUDA_ENTRY STV_DEFAULT"
_Z13calculate_miniiPdS_S_:
.text._Z13calculate_miniiPdS_S_:
        /* <DEDUP_REMOVED lines=18> */
[----:B------:R-:W0:Y:S03]  /*0120*/  LDC.64 R2, c[0x4][RZ] ;  /* 0x01000000ff027b82 */ /* 0x000e260000000a00 */
[----:B0-----:R-:W5:Y:S01]  /*0130*/  LDG.E.64 R2, desc[UR4][R2.64] ;  /* 0x0000000402027981 */ /* 0x001f62000c1e1b00 */
[----:B----4-:R-:W-:-:S02]  /*0140*/  DADD R6, R4, -R6 ;  /* 0x0000000004067229 */ /* 0x010fc40000000806 */
[----:B--2---:R-:W-:-:S06]  /*0150*/  DADD R4, R8, -R10 ;  /* 0x0000000008047229 */ /* 0x004fcc000000080a */
[----:B------:R-:W-:Y:S01]  /*0160*/  DMUL R16, R6, R6 ;  /* 0x0000000606107228 */ /* 0x000fe20000000000 */
[----:B------:R-:W-:Y:S01]  /*0170*/  IMAD.MOV.U32 R10, RZ, RZ, 0x0 ;  /* 0x00000000ff0a7424 */ /* 0x000fe200078e00ff */
[----:B------:R-:W-:Y:S01]  /*0180*/  MOV R11, 0x3fd80000 ;  /* 0x3fd80000000b7802 */ /* 0x000fe20000000f00 */
[----:B---3--:R-:W-:-:S05]  /*0190*/  DADD R6, R12, -R14 ;  /* 0x000000000c067229 */ /* 0x008fca000000080e */
[----:B------:R-:W-:-:S08]  /*01a0*/  DFMA R4, R4, R4, R16 ;  /* 0x000000040404722b */ /* 0x000fd00000000010 */
        /* <DEDUP_REMOVED lines=10> */
[----:B------:R-:W-:Y:S02]  /*0250*/  VIADD R17, R9, 0xfff00000 ;  /* 0xfff0000009117836 */ /* 0x000fe40000000000 */
[----:B------:R-:W-:-:S04]  /*0260*/  IMAD.MOV.U32 R16, RZ, RZ, R8 ;  /* 0x000000ffff107224 */ /* 0x000fc800078e0008 */
[----:B------:R-:W-:-:S08]  /*0270*/  DFMA R12, R10, -R10, R4 ;  /* 0x8000000a0a0c722b */ /* 0x000fd00000000004 */
[----:B------:R-:W-:Y:S01]  /*0280*/  DFMA R14, R12, R16, R10 ;  /* 0x000000100c0e722b */ /* 0x000fe2000000000a */
[----:B------:R-:W-:Y:S10]  /*0290*/  @!P0 BRA `(.L_x_68) ;  /* 0x0000000000088947 */ /* 0x000ff40003800000 */
[----:B------:R-:W-:-:S07]  /*02a0*/  MOV R0, 0x2c0 ;  /* 0x000002c000007802 */ /* 0x000fce0000000f00 */
[----:B-----5:R-:W-:Y:S05]  /*02b0*/  CALL.REL.NOINC `($__internal_5_$__cuda_sm20_dsqrt_rn_f64_mediumpath_v1) ;  /* 0x0000000000287944 */ /* 0x020fea0003c00000 */
.L_x_68:
[----:B------:R-:W0:Y:S01]  /*02c0*/  LDC.64 R4, c[0x4][RZ] ;  /* 0x01000000ff047b82 */ /* 0x000e220000000a00 */
[----:B-----5:R-:W-:Y:S01]  /*02d0*/  DSETP.MIN.AND P0, P1, R2, R14, PT ;  /* 0x0000000e0200722a */ /* 0x020fe20003900000 */
[----:B------:R-:W-:Y:S01]  /*02e0*/  IMAD.MOV.U32 R7, RZ, RZ, R15 ;  /* 0x000000ffff077224 */ /* 0x000fe200078e000f */
[----:B------:R-:W-:-:S04]  /*02f0*/  MOV R0, R3 ;  /* 0x0000000300007202 */ /* 0x000fc80000000f00 */
[----:B------:R-:W-:Y:S02]  /*0300*/  FSEL R9, R0, R7, P0 ;  /* 0x0000000700097208 */ /* 0x000fe40000000000 */
[----:B------:R-:W-:-:S06]  /*0310*/  SEL R2, R2, R14, P0 ;  /* 0x0000000e02027207 */ /* 0x000fcc0000000000 */
[----:B------:R-:W-:-:S05]  /*0320*/  @P1 LOP3.LUT R9, R7, 0x80000, RZ, 0xfc, !PT ;  /* 0x0008000007091812 */ /* 0x000fca00078efcff */
[----:B------:R-:W-:-:S05]  /*0330*/  IMAD.MOV.U32 R3, RZ, RZ, R9 ;  /* 0x000000ffff037224 */ /* 0x000fca00078e0009 */
[----:B0-----:R-:W-:Y:S01]  /*0340*/  STG.E.64 desc[UR4][R4.64], R2 ;  /* 0x0000000204007986 */ /* 0x001fe2000c101b04 */
[----:B------:R-:W-:Y:S05]  /*0350*/  EXIT ;  /* 0x000000000000794d */ /* 0x000fea0003800000 */
        .weak           $__internal_5_$__cuda_sm20_dsqrt_rn_f64_mediumpath_v1
        .type           $__internal_5_$__cuda_sm20_dsqrt_rn_f64_mediumpath_v1,@function
        .size           $__internal_5_$__cuda_sm20_dsqrt_rn_f64_mediumpath_v1,(.L_x_80 - $__internal_5_$__cuda_sm20_dsqrt_rn_f64_mediumpath_v1)
$__internal_5_$__cuda_sm20_dsqrt_rn_f64_mediumpath_v1:
        /* <DEDUP_REMOVED lines=11> */
.L_x_69:
        /* <DEDUP_REMOVED lines=24> */
.L_x_71:
[----:B------:R-:W-:-:S11]  /*0590*/  DADD R6, R4, R4 ;  /* 0x0000000004067229 */ /* 0x000fd60000000004 */
.L_x_70:
[----:B------:R-:W-:Y:S01]  /*05a0*/  IMAD.MOV.U32 R4, RZ, RZ, R0 ;  /* 0x000000ffff047224 */ /* 0x000fe200078e0000 */
[----:B------:R-:W-:Y:S01]  /*05b0*/  MOV R5, 0x0 ;  /* 0x0000000000057802 */ /* 0x000fe20000000f00 */
[----:B------:R-:W-:Y:S01]  /*05c0*/  IMAD.MOV.U32 R14, RZ, RZ, R6 ;  /* 0x000000ffff0e7224 */ /* 0x000fe200078e0006 */
[----:B------:R-:W-:Y:S02]  /*05d0*/  MOV R15, R7 ;  /* 0x00000007000f7202 */ /* 0x000fe40000000f00 */
[----:B------:R-:W-:Y:S05]  /*05e0*/  RET.REL.NODEC R4 `(_Z13calculate_miniiPdS_S_) ;  /* 0xfffffff804847950 */ /* 0x000fea0003c3ffff */
.L_x_72:
        /* <DEDUP_REMOVED lines=9> */
.L_x_80:


//--------------------- .nv.global.init           --------------------------
	.section	.nv.global.init,"aw",@progbits
	.align	16
.nv.global.init:
	.type		__cudart_sin_cos_coeffs,@object
	.size		__cudart_sin_cos_coeffs,(__cudart_i2opi_d - __cudart_sin_cos_coeffs)
__cudart_sin_cos_coeffs:
        /*0000*/ 	.byte	0x46, 0xd2, 0xb0, 0x2c, 0xf1, 0xe5, 0x5a, 0xbe, 0x92, 0xe3, 0xac, 0x69, 0xe3, 0x1d, 0xc7, 0x3e
        /*0010*/ 	.byte	0xa1, 0x62, 0xdb, 0x19, 0xa0, 0x01, 0x2a, 0xbf, 0x18, 0x08, 0x11, 0x11, 0x11, 0x11, 0x81, 0x3f
        /*0020*/ 	.byte	0x54, 0x55, 0x55, 0x55, 0x55, 0x55, 0xc5, 0xbf, 0x00, 0x00, 0x00, 0x00, 0x00, 0x00, 0x00, 0x00
        /*0030*/ 	.byte	0x00, 0x00, 0x00, 0x00, 0x00, 0x00, 0x00, 0x00, 0x64, 0x81, 0xfd, 0x20, 0x83, 0xff, 0xa8, 0xbd
        /*0040*/ 	.byte	0x28, 0x85, 0xef, 0xc1, 0xa7, 0xee, 0x21, 0x3e, 0xd9, 0xe6, 0x06, 0x8e, 0x4f, 0x7e, 0x92, 0xbe
        /*0050*/ 	.byte	0xe9, 0xbc, 0xdd, 0x19, 0xa0, 0x01, 0xfa, 0x3e, 0x47, 0x5d, 0xc1, 0x16, 0x6c, 0xc1, 0x56, 0xbf
        /*0060*/ 	.byte	0x51, 0x55, 0x55, 0x55, 0x55, 0x55, 0xa5, 0x3f, 0x00, 0x00, 0x00, 0x00, 0x00, 0x00, 0xe0, 0xbf
        /*0070*/ 	.byte	0x00, 0x00, 0x00, 0x00, 0x00, 0x00, 0xf0, 0x3f, 0x00, 0x00, 0x00, 0x00, 0x00, 0x00, 0x00, 0x00
	.type		__cudart_i2opi_d,@object
	.size		__cudart_i2opi_d,(hit_time_step_gpu - __cudart_i2opi_d)
__cudart_i2opi_d:
        /* <DEDUP_REMOVED lines=9> */
	.type		hit_time_step_gpu,@object
	.size		hit_time_step_gpu,(hit_time_step_p3_gpu - hit_time_step_gpu)
hit_time_step_gpu:
        /*0110*/ 	.byte	0xfe, 0xff, 0xff, 0xff
	.type		hit_time_step_p3_gpu,@object
	.size		hit_time_step_p3_gpu,($str$1 - hit_time_step_p3_gpu)
hit_time_step_p3_gpu:
        /*0114*/ 	.byte	0xfe, 0xff, 0xff, 0xff
	.type		$str$1,@object
	.size		$str$1,($str - $str$1)
$str$1:
        /*0118*/ 	.byte	0x68, 0x69, 0x74, 0x0a, 0x00
	.type		$str,@object
	.size		$str,(.L_11 - $str)
$str:
        /*011d*/ 	.byte	0x53, 0x41, 0x46, 0x45, 0x0a, 0x00
.L_11:


//--------------------- .nv.shared._Z8run_stepiiPdS_S_S_S_S_S_Pi --------------------------
	.section	.nv.shared._Z8run_stepiiPdS_S_S_S_S_S_Pi,"aw",@nobits
	.sectionflags	@""
	.align	8
.nv.shared._Z8run_stepiiPdS_S_S_S_S_S_Pi:
	.zero		1048


//--------------------- .nv.shared.reserved.0     --------------------------
	.section	.nv.shared.reserved.0,"aw",@nobits
	.weak		__nv_reservedSMEM_offset_0_alias
	.size		__nv_reservedSMEM_offset_0_alias, 0, 64
	.other		__nv_reservedSMEM_offset_0_alias,@"STO_CUDA_RESERVED_SHARED STV_DEFAULT"
__nv_reservedSMEM_offset_0_alias:
	.zero		0
	.zero		64


//--------------------- .nv.global                --------------------------
	.section	.nv.global,"aw",@nobits
	.align	8
.nv.global:
	.type		min_dist_gpu,@object
	.size		min_dist_gpu,(missile_cost_gpu - min_dist_gpu)
min_dist_gpu:
	.zero		8
	.type		missile_cost_gpu,@object
	.size		missile_cost_gpu,(missel_travel_distance_gpu - missile_cost_gpu)
missile_cost_gpu:
	.zero		8
	.type		missel_travel_distance_gpu,@object
	.size		missel_travel_distance_gpu,(time_gpu - missel_travel_distance_gpu)
missel_travel_distance_gpu:
	.zero		8
	.type		time_gpu,@object
	.size		time_gpu,(target_distance_gpu - time_gpu)
time_gpu:
	.zero		8
	.type		target_distance_gpu,@object
	.size		target_distance_gpu,(gravity_device_id_gpu - target_distance_gpu)
target_distance_gpu:
	.zero		8
	.type		gravity_device_id_gpu,@object
	.size		gravity_device_id_gpu,(is_explode_gpu - gravity_device_id_gpu)
gravity_device_id_gpu:
	.zero		4
	.type		is_explode_gpu,@object
	.size		is_explode_gpu,(is_saved_gpu - is_explode_gpu)
is_explode_gpu:
	.zero		1
	.type		is_saved_gpu,@object
	.size		is_saved_gpu,(is_hit_gpu - is_saved_gpu)
is_saved_gpu:
	.zero		1
	.type		is_hit_gpu,@object
	.size		is_hit_gpu,(.L_5 - is_hit_gpu)
is_hit_gpu:
	.zero		1
.L_5:


//--------------------- .nv.constant0._Z8run_stepiiPdS_S_S_S_S_S_Pi --------------------------
	.section	.nv.constant0._Z8run_stepiiPdS_S_S_S_S_S_Pi,"a",@progbits
	.sectionflags	@""
	.align	4
.nv.constant0._Z8run_stepiiPdS_S_S_S_S_S_Pi:
	.zero		968


//--------------------- .nv.constant0._Z8set_massPdPii --------------------------
	.section	.nv.constant0._Z8set_massPdPii,"a",@progbits
	.sectionflags	@""
	.align	4
.nv.constant0._Z8set_massPdPii:
	.zero		916


//--------------------- .nv.constant0._Z7p3_initv --------------------------
	.section	.nv.constant0._Z7p3_initv,"a",@progbits
	.sectionflags	@""
	.align	4
.nv.constant0._Z7p3_initv:
	.zero		896


//--------------------- .nv.constant0._Z25calculate_target_distanceiiPdS_S_S_ --------------------------
	.section	.nv.constant0._Z25calculate_target_distanceiiPdS_S_S_,"a",@progbits
	.sectionflags	@""
	.align	4
.nv.constant0._Z25calculate_target_distanceiiPdS_S_S_:
	.zero		936


//--------------------- .nv.constant0._Z16calculate_hit_p3iiiPdS_S_ --------------------------
	.section	.nv.constant0._Z16calculate_hit_p3iiiPdS_S_,"a",@progbits
	.sectionflags	@""
	.align	4
.nv.constant0._Z16calculate_hit_p3iiiPdS_S_:
	.zero		936


//--------------------- .nv.constant0._Z13calculate_hitiiiPdS_S_ --------------------------
	.section	.nv.constant0._Z13calculate_hitiiiPdS_S_,"a",@progbits
	.sectionflags	@""
	.align	4
.nv.constant0._Z13calculate_hitiiiPdS_S_:
	.zero		936


//--------------------- .nv.constant0._Z21calculate_missle_costdi --------------------------
	.section	.nv.constant0._Z21calculate_missle_costdi,"a",@progbits
	.sectionflags	@""
	.align	4
.nv.constant0._Z21calculate_missle_costdi:
	.zero		908


//--------------------- .nv.constant0._Z25calculate_missle_distanceiiPdS_S_ --------------------------
	.section	.nv.constant0._Z25calculate_missle_distanceiiPdS_S_,"a",@progbits
	.sectionflags	@""
	.align	4
.nv.constant0._Z25calculate_missle_distanceiiPdS_S_:
	.zero		928


//--------------------- .nv.constant0._Z13calculate_miniiPdS_S_ --------------------------
	.section	.nv.constant0._Z13calculate_miniiPdS_S_,"a",@progbits
	.sectionflags	@""
	.align	4
.nv.constant0._Z13calculate_miniiPdS_S_:
	.zero		928


//--------------------- SYMBOLS --------------------------

	.type		.nv.reservedSmem.offset0,@object
	.size		.nv.reservedSmem.offset0,0x4
	.type		.nv.reservedSmem.cap,@object
	.size		.nv.reservedSmem.cap,0x4
	.type		vprintf,@function
